//
// Generated by NVIDIA NVVM Compiler
//
// Compiler Build ID: CL-36424714
// Cuda compilation tools, release 13.0, V13.0.88
// Based on NVVM 20.0.0
//

.version 9.0
.target sm_100
.address_size 64

	// .globl	_Z12compute_cellPiS_i
// _ZZ12compute_cellPiS_iE9cell_tile has been demoted
// _ZZ12compute_cellPiS_iE7results has been demoted

.visible .entry _Z12compute_cellPiS_i(
	.param .u64 .ptr .align 1 _Z12compute_cellPiS_i_param_0,
	.param .u64 .ptr .align 1 _Z12compute_cellPiS_i_param_1,
	.param .u32 _Z12compute_cellPiS_i_param_2
)
{
	.reg .pred 	%p<84>;
	.reg .b32 	%r<264>;
	.reg .b64 	%rd<70>;
	// demoted variable
	.shared .align 4 .b8 _ZZ12compute_cellPiS_iE9cell_tile[1224];
	// demoted variable
	.shared .align 4 .b8 _ZZ12compute_cellPiS_iE7results[128];
	ld.param.u64 	%rd18, [_Z12compute_cellPiS_i_param_0];
	ld.param.u32 	%r33, [_Z12compute_cellPiS_i_param_2];
	cvta.to.global.u64 	%rd1, %rd18;
	mov.u32 	%r1, %tid.x;
	mov.u32 	%r35, %ctaid.x;
	mov.u32 	%r36, %ntid.x;
	mad.lo.s32 	%r37, %r35, %r36, %r1;
	mov.u32 	%r38, %ctaid.y;
	mov.u32 	%r39, %ntid.y;
	mov.u32 	%r40, %tid.y;
	mad.lo.s32 	%r2, %r38, %r39, %r40;
	mov.u32 	%r41, %ctaid.z;
	mov.u32 	%r42, %ntid.z;
	mov.u32 	%r43, %tid.z;
	mad.lo.s32 	%r3, %r41, %r42, %r43;
	mul.lo.s32 	%r4, %r33, %r33;
	add.s32 	%r5, %r37, -1;
	add.s32 	%r44, %r2, -1;
	min.s32 	%r6, %r5, %r44;
	max.s32 	%r7, %r5, %r44;
	mul.lo.s32 	%r45, %r44, %r33;
	add.s32 	%r8, %r3, -1;
	min.s32 	%r46, %r6, %r8;
	max.s32 	%r47, %r7, %r8;
	setp.lt.s32 	%p1, %r46, 0;
	setp.ge.s32 	%p2, %r47, %r33;
	or.pred  	%p3, %p1, %p2;
	mul.lo.s32 	%r48, %r8, %r4;
	cvt.s64.s32 	%rd2, %r37;
	cvt.s64.s32 	%rd20, %r45;
	cvt.s64.s32 	%rd3, %r48;
	add.s64 	%rd4, %rd20, %rd2;
	add.s64 	%rd21, %rd4, %rd3;
	shl.b64 	%rd22, %rd21, 2;
	add.s64 	%rd5, %rd1, %rd22;
	mov.b32 	%r261, 0;
	@%p3 bra 	$L__BB0_2;
	ld.global.u32 	%r261, [%rd5+-4];
$L__BB0_2:
	mov.u32 	%r49, _ZZ12compute_cellPiS_iE9cell_tile;
	mad.lo.s32 	%r11, %r1, 36, %r49;
	st.shared.u32 	[%r11], %r261;
	max.s32 	%r50, %r7, %r3;
	setp.lt.s32 	%p4, %r6, 0;
	setp.ge.s32 	%p5, %r50, %r33;
	or.pred  	%p6, %p4, %p5;
	mul.lo.s32 	%r51, %r3, %r4;
	cvt.u64.u32 	%rd6, %r51;
	add.s64 	%rd23, %rd4, %rd6;
	shl.b64 	%rd24, %rd23, 2;
	add.s64 	%rd7, %rd1, %rd24;
	@%p6 bra 	$L__BB0_4;
	ld.global.u32 	%r52, [%rd7+-4];
	st.shared.u32 	[%r11+4], %r52;
	bra.uni 	$L__BB0_5;
$L__BB0_4:
	mov.b32 	%r53, 0;
	st.shared.u32 	[%r11+4], %r53;
$L__BB0_5:
	setp.lt.s32 	%p7, %r6, 0;
	add.s32 	%r12, %r3, 1;
	max.s32 	%r54, %r7, %r12;
	setp.ge.s32 	%p8, %r54, %r33;
	or.pred  	%p9, %p7, %p8;
	mad.lo.s32 	%r55, %r4, %r3, %r4;
	cvt.u64.u32 	%rd8, %r55;
	add.s64 	%rd25, %rd4, %rd8;
	shl.b64 	%rd26, %rd25, 2;
	add.s64 	%rd9, %rd1, %rd26;
	@%p9 bra 	$L__BB0_7;
	ld.global.u32 	%r56, [%rd9+-4];
	st.shared.u32 	[%r11+8], %r56;
	bra.uni 	$L__BB0_8;
$L__BB0_7:
	mov.b32 	%r57, 0;
	st.shared.u32 	[%r11+8], %r57;
$L__BB0_8:
	min.s32 	%r58, %r5, %r2;
	max.s32 	%r13, %r5, %r2;
	mul.lo.s32 	%r14, %r2, %r33;
	min.s32 	%r59, %r58, %r8;
	max.s32 	%r60, %r13, %r8;
	setp.lt.s32 	%p10, %r59, 0;
	setp.ge.s32 	%p11, %r60, %r33;
	or.pred  	%p12, %p10, %p11;
	cvt.s64.s32 	%rd27, %r14;
	add.s64 	%rd10, %rd27, %rd2;
	add.s64 	%rd28, %rd10, %rd3;
	shl.b64 	%rd29, %rd28, 2;
	add.s64 	%rd11, %rd1, %rd29;
	@%p12 bra 	$L__BB0_10;
	ld.global.u32 	%r61, [%rd11+-4];
	st.shared.u32 	[%r11+12], %r61;
	bra.uni 	$L__BB0_11;
$L__BB0_10:
	mov.b32 	%r62, 0;
	st.shared.u32 	[%r11+12], %r62;
$L__BB0_11:
	cvt.u32.u64 	%r63, %rd2;
	max.u32 	%r64, %r13, %r3;
	setp.lt.s32 	%p13, %r63, 1;
	setp.ge.s32 	%p14, %r64, %r33;
	or.pred  	%p15, %p13, %p14;
	add.s64 	%rd30, %rd10, %rd6;
	shl.b64 	%rd31, %rd30, 2;
	add.s64 	%rd12, %rd1, %rd31;
	@%p15 bra 	$L__BB0_13;
	ld.global.u32 	%r65, [%rd12+-4];
	st.shared.u32 	[%r11+16], %r65;
	bra.uni 	$L__BB0_14;
$L__BB0_13:
	mov.b32 	%r66, 0;
	st.shared.u32 	[%r11+16], %r66;
$L__BB0_14:
	max.u32 	%r68, %r13, %r12;
	setp.ge.s32 	%p17, %r68, %r33;
	or.pred  	%p18, %p13, %p17;
	add.s64 	%rd32, %rd10, %rd8;
	shl.b64 	%rd33, %rd32, 2;
	add.s64 	%rd13, %rd1, %rd33;
	@%p18 bra 	$L__BB0_16;
	ld.global.u32 	%r69, [%rd13+-4];
	st.shared.u32 	[%r11+20], %r69;
	bra.uni 	$L__BB0_17;
$L__BB0_16:
	mov.b32 	%r70, 0;
	st.shared.u32 	[%r11+20], %r70;
$L__BB0_17:
	add.s32 	%r15, %r2, 1;
	min.s32 	%r71, %r5, %r15;
	max.s32 	%r16, %r5, %r15;
	add.s32 	%r72, %r14, %r33;
	min.s32 	%r73, %r71, %r8;
	max.s32 	%r74, %r16, %r8;
	setp.lt.s32 	%p19, %r73, 0;
	setp.ge.s32 	%p20, %r74, %r33;
	or.pred  	%p21, %p19, %p20;
	cvt.s64.s32 	%rd34, %r72;
	add.s64 	%rd14, %rd34, %rd2;
	add.s64 	%rd35, %rd14, %rd3;
	shl.b64 	%rd36, %rd35, 2;
	add.s64 	%rd15, %rd1, %rd36;
	@%p21 bra 	$L__BB0_19;
	ld.global.u32 	%r75, [%rd15+-4];
	st.shared.u32 	[%r11+24], %r75;
	bra.uni 	$L__BB0_20;
$L__BB0_19:
	mov.b32 	%r76, 0;
	st.shared.u32 	[%r11+24], %r76;
$L__BB0_20:
	cvt.u32.u64 	%r77, %rd2;
	setp.lt.s32 	%p22, %r77, 1;
	max.u32 	%r78, %r16, %r3;
	setp.ge.s32 	%p23, %r78, %r33;
	or.pred  	%p24, %p22, %p23;
	add.s64 	%rd37, %rd14, %rd6;
	shl.b64 	%rd38, %rd37, 2;
	add.s64 	%rd16, %rd1, %rd38;
	@%p24 bra 	$L__BB0_22;
	ld.global.u32 	%r79, [%rd16+-4];
	st.shared.u32 	[%r11+28], %r79;
	bra.uni 	$L__BB0_23;
$L__BB0_22:
	mov.b32 	%r80, 0;
	st.shared.u32 	[%r11+28], %r80;
$L__BB0_23:
	cvt.u32.u64 	%r81, %rd2;
	setp.lt.s32 	%p25, %r81, 1;
	max.u32 	%r82, %r16, %r12;
	setp.ge.s32 	%p26, %r82, %r33;
	or.pred  	%p27, %p25, %p26;
	add.s64 	%rd39, %rd14, %rd8;
	shl.b64 	%rd40, %rd39, 2;
	add.s64 	%rd17, %rd1, %rd40;
	@%p27 bra 	$L__BB0_25;
	ld.global.u32 	%r83, [%rd17+-4];
	st.shared.u32 	[%r11+32], %r83;
	bra.uni 	$L__BB0_26;
$L__BB0_25:
	mov.b32 	%r84, 0;
	st.shared.u32 	[%r11+32], %r84;
$L__BB0_26:
	cvt.u32.u64 	%r86, %rd2;
	add.s32 	%r87, %r2, -1;
	min.s32 	%r17, %r86, %r87;
	max.s32 	%r18, %r86, %r87;
	min.s32 	%r88, %r17, %r8;
	max.s32 	%r89, %r18, %r8;
	setp.lt.s32 	%p28, %r88, 0;
	setp.ge.s32 	%p29, %r89, %r33;
	or.pred  	%p30, %p28, %p29;
	mov.b32 	%r262, 0;
	@%p30 bra 	$L__BB0_28;
	cvt.u32.u64 	%r90, %rd3;
	add.s32 	%r91, %r2, -1;
	cvt.u32.u64 	%r92, %rd2;
	mad.lo.s32 	%r93, %r91, %r33, %r92;
	add.s32 	%r94, %r93, %r90;
	mul.wide.s32 	%rd41, %r94, 4;
	add.s64 	%rd42, %rd1, %rd41;
	ld.global.u32 	%r262, [%rd42];
$L__BB0_28:
	st.shared.u32 	[%r11+36], %r262;
	max.s32 	%r95, %r18, %r3;
	setp.lt.s32 	%p31, %r17, 0;
	setp.ge.s32 	%p32, %r95, %r33;
	or.pred  	%p33, %p31, %p32;
	@%p33 bra 	$L__BB0_30;
	cvt.u32.u64 	%r96, %rd6;
	add.s32 	%r97, %r2, -1;
	cvt.u32.u64 	%r98, %rd2;
	mad.lo.s32 	%r99, %r97, %r33, %r98;
	add.s32 	%r100, %r99, %r96;
	mul.wide.s32 	%rd43, %r100, 4;
	add.s64 	%rd44, %rd1, %rd43;
	ld.global.u32 	%r101, [%rd44];
	st.shared.u32 	[%r11+40], %r101;
	bra.uni 	$L__BB0_31;
$L__BB0_30:
	mov.b32 	%r102, 0;
	st.shared.u32 	[%r11+40], %r102;
$L__BB0_31:
	max.s32 	%r103, %r18, %r12;
	setp.ge.s32 	%p35, %r103, %r33;
	or.pred  	%p36, %p31, %p35;
	@%p36 bra 	$L__BB0_33;
	cvt.u32.u64 	%r104, %rd8;
	add.s32 	%r105, %r2, -1;
	cvt.u32.u64 	%r106, %rd2;
	mad.lo.s32 	%r107, %r105, %r33, %r106;
	add.s32 	%r108, %r107, %r104;
	mul.wide.s32 	%rd45, %r108, 4;
	add.s64 	%rd46, %rd1, %rd45;
	ld.global.u32 	%r109, [%rd46];
	st.shared.u32 	[%r11+44], %r109;
	bra.uni 	$L__BB0_34;
$L__BB0_33:
	mov.b32 	%r110, 0;
	st.shared.u32 	[%r11+44], %r110;
$L__BB0_34:
	cvt.u32.u64 	%r111, %rd2;
	min.s32 	%r112, %r111, %r2;
	max.s32 	%r21, %r111, %r2;
	add.s32 	%r113, %r2, -1;
	mad.lo.s32 	%r114, %r113, %r33, %r111;
	add.s32 	%r22, %r114, %r33;
	min.s32 	%r115, %r112, %r8;
	max.s32 	%r116, %r21, %r8;
	setp.lt.s32 	%p37, %r115, 0;
	setp.ge.s32 	%p38, %r116, %r33;
	or.pred  	%p39, %p37, %p38;
	@%p39 bra 	$L__BB0_36;
	cvt.u32.u64 	%r117, %rd3;
	add.s32 	%r118, %r22, %r117;
	mul.wide.s32 	%rd47, %r118, 4;
	add.s64 	%rd48, %rd1, %rd47;
	ld.global.u32 	%r119, [%rd48];
	st.shared.u32 	[%r11+48], %r119;
	bra.uni 	$L__BB0_37;
$L__BB0_36:
	mov.b32 	%r120, 0;
	st.shared.u32 	[%r11+48], %r120;
$L__BB0_37:
	cvt.u32.u64 	%r121, %rd2;
	max.u32 	%r122, %r21, %r3;
	setp.lt.s32 	%p40, %r121, 0;
	setp.ge.s32 	%p41, %r122, %r33;
	or.pred  	%p42, %p40, %p41;
	@%p42 bra 	$L__BB0_39;
	cvt.u32.u64 	%r123, %rd6;
	add.s32 	%r124, %r22, %r123;
	mul.wide.s32 	%rd49, %r124, 4;
	add.s64 	%rd50, %rd1, %rd49;
	ld.global.u32 	%r125, [%rd50];
	st.shared.u32 	[%r11+52], %r125;
	bra.uni 	$L__BB0_40;
$L__BB0_39:
	mov.b32 	%r126, 0;
	st.shared.u32 	[%r11+52], %r126;
$L__BB0_40:
	cvt.u32.u64 	%r127, %rd2;
	setp.lt.s32 	%p43, %r127, 0;
	max.u32 	%r128, %r21, %r12;
	setp.ge.s32 	%p44, %r128, %r33;
	or.pred  	%p45, %p43, %p44;
	@%p45 bra 	$L__BB0_42;
	cvt.u32.u64 	%r129, %rd8;
	add.s32 	%r130, %r22, %r129;
	mul.wide.s32 	%rd51, %r130, 4;
	add.s64 	%rd52, %rd1, %rd51;
	ld.global.u32 	%r131, [%rd52];
	st.shared.u32 	[%r11+56], %r131;
	bra.uni 	$L__BB0_43;
$L__BB0_42:
	mov.b32 	%r132, 0;
	st.shared.u32 	[%r11+56], %r132;
$L__BB0_43:
	cvt.u32.u64 	%r133, %rd2;
	min.s32 	%r134, %r133, %r15;
	max.s32 	%r23, %r133, %r15;
	min.s32 	%r135, %r134, %r8;
	max.s32 	%r136, %r23, %r8;
	setp.lt.s32 	%p46, %r135, 0;
	setp.ge.s32 	%p47, %r136, %r33;
	or.pred  	%p48, %p46, %p47;
	@%p48 bra 	$L__BB0_45;
	cvt.u32.u64 	%r137, %rd3;
	add.s32 	%r138, %r22, %r33;
	add.s32 	%r139, %r138, %r137;
	mul.wide.s32 	%rd53, %r139, 4;
	add.s64 	%rd54, %rd1, %rd53;
	ld.global.u32 	%r140, [%rd54];
	st.shared.u32 	[%r11+60], %r140;
	bra.uni 	$L__BB0_46;
$L__BB0_45:
	mov.b32 	%r141, 0;
	st.shared.u32 	[%r11+60], %r141;
$L__BB0_46:
	cvt.u32.u64 	%r142, %rd2;
	setp.lt.s32 	%p49, %r142, 0;
	max.u32 	%r143, %r23, %r3;
	setp.ge.s32 	%p50, %r143, %r33;
	or.pred  	%p51, %p49, %p50;
	@%p51 bra 	$L__BB0_48;
	cvt.u32.u64 	%r144, %rd6;
	add.s32 	%r145, %r22, %r33;
	add.s32 	%r146, %r145, %r144;
	mul.wide.s32 	%rd55, %r146, 4;
	add.s64 	%rd56, %rd1, %rd55;
	ld.global.u32 	%r147, [%rd56];
	st.shared.u32 	[%r11+64], %r147;
	bra.uni 	$L__BB0_49;
$L__BB0_48:
	mov.b32 	%r148, 0;
	st.shared.u32 	[%r11+64], %r148;
$L__BB0_49:
	cvt.u32.u64 	%r149, %rd2;
	setp.lt.s32 	%p52, %r149, 0;
	max.u32 	%r150, %r23, %r12;
	setp.ge.s32 	%p53, %r150, %r33;
	or.pred  	%p54, %p52, %p53;
	@%p54 bra 	$L__BB0_51;
	cvt.u32.u64 	%r151, %rd8;
	add.s32 	%r152, %r22, %r33;
	add.s32 	%r153, %r152, %r151;
	mul.wide.s32 	%rd57, %r153, 4;
	add.s64 	%rd58, %rd1, %rd57;
	ld.global.u32 	%r154, [%rd58];
	st.shared.u32 	[%r11+68], %r154;
	bra.uni 	$L__BB0_52;
$L__BB0_51:
	mov.b32 	%r155, 0;
	st.shared.u32 	[%r11+68], %r155;
$L__BB0_52:
	cvt.u32.u64 	%r157, %rd2;
	add.s32 	%r24, %r157, 1;
	add.s32 	%r158, %r2, -1;
	min.s32 	%r25, %r24, %r158;
	max.s32 	%r26, %r24, %r158;
	min.s32 	%r159, %r25, %r8;
	max.s32 	%r160, %r26, %r8;
	setp.lt.s32 	%p55, %r159, 0;
	setp.ge.s32 	%p56, %r160, %r33;
	or.pred  	%p57, %p55, %p56;
	mov.b32 	%r263, 0;
	@%p57 bra 	$L__BB0_54;
	ld.global.u32 	%r263, [%rd5+4];
$L__BB0_54:
	st.shared.u32 	[%r11+72], %r263;
	max.s32 	%r161, %r26, %r3;
	setp.lt.s32 	%p58, %r25, 0;
	setp.ge.s32 	%p59, %r161, %r33;
	or.pred  	%p60, %p58, %p59;
	@%p60 bra 	$L__BB0_56;
	ld.param.u64 	%rd68, [_Z12compute_cellPiS_i_param_0];
	cvta.to.global.u64 	%rd59, %rd68;
	add.s32 	%r162, %r2, -1;
	mul.lo.s32 	%r163, %r162, %r33;
	cvt.s64.s32 	%rd60, %r163;
	add.s64 	%rd61, %rd60, %rd2;
	add.s64 	%rd62, %rd61, %rd6;
	shl.b64 	%rd63, %rd62, 2;
	add.s64 	%rd64, %rd59, %rd63;
	ld.global.u32 	%r164, [%rd64+4];
	st.shared.u32 	[%r11+76], %r164;
	bra.uni 	$L__BB0_57;
$L__BB0_56:
	mov.b32 	%r165, 0;
	st.shared.u32 	[%r11+76], %r165;
$L__BB0_57:
	max.s32 	%r166, %r26, %r12;
	setp.ge.s32 	%p62, %r166, %r33;
	or.pred  	%p63, %p58, %p62;
	@%p63 bra 	$L__BB0_59;
	ld.global.u32 	%r167, [%rd9+4];
	st.shared.u32 	[%r11+80], %r167;
	bra.uni 	$L__BB0_60;
$L__BB0_59:
	mov.b32 	%r168, 0;
	st.shared.u32 	[%r11+80], %r168;
$L__BB0_60:
	min.s32 	%r169, %r24, %r2;
	max.s32 	%r29, %r24, %r2;
	min.s32 	%r170, %r169, %r8;
	max.s32 	%r171, %r29, %r8;
	setp.lt.s32 	%p64, %r170, 0;
	setp.ge.s32 	%p65, %r171, %r33;
	or.pred  	%p66, %p64, %p65;
	@%p66 bra 	$L__BB0_62;
	ld.global.u32 	%r172, [%rd11+4];
	st.shared.u32 	[%r11+84], %r172;
	bra.uni 	$L__BB0_63;
$L__BB0_62:
	mov.b32 	%r173, 0;
	st.shared.u32 	[%r11+84], %r173;
$L__BB0_63:
	cvt.u32.u64 	%r174, %rd2;
	max.u32 	%r175, %r29, %r3;
	setp.lt.s32 	%p67, %r174, -1;
	setp.ge.s32 	%p68, %r175, %r33;
	or.pred  	%p69, %p67, %p68;
	@%p69 bra 	$L__BB0_65;
	ld.global.u32 	%r176, [%rd12+4];
	st.shared.u32 	[%r11+88], %r176;
	bra.uni 	$L__BB0_66;
$L__BB0_65:
	mov.b32 	%r177, 0;
	st.shared.u32 	[%r11+88], %r177;
$L__BB0_66:
	setp.lt.s32 	%p70, %r174, -1;
	max.u32 	%r179, %r29, %r12;
	setp.ge.s32 	%p71, %r179, %r33;
	or.pred  	%p72, %p70, %p71;
	@%p72 bra 	$L__BB0_68;
	ld.global.u32 	%r180, [%rd13+4];
	st.shared.u32 	[%r11+92], %r180;
	bra.uni 	$L__BB0_69;
$L__BB0_68:
	mov.b32 	%r181, 0;
	st.shared.u32 	[%r11+92], %r181;
$L__BB0_69:
	min.s32 	%r182, %r24, %r15;
	max.s32 	%r30, %r24, %r15;
	min.s32 	%r183, %r182, %r8;
	max.s32 	%r184, %r30, %r8;
	setp.lt.s32 	%p73, %r183, 0;
	setp.ge.s32 	%p74, %r184, %r33;
	or.pred  	%p75, %p73, %p74;
	@%p75 bra 	$L__BB0_71;
	ld.global.u32 	%r185, [%rd15+4];
	st.shared.u32 	[%r11+96], %r185;
	bra.uni 	$L__BB0_72;
$L__BB0_71:
	mov.b32 	%r186, 0;
	st.shared.u32 	[%r11+96], %r186;
$L__BB0_72:
	setp.lt.s32 	%p76, %r174, -1;
	max.u32 	%r188, %r30, %r3;
	setp.ge.s32 	%p77, %r188, %r33;
	or.pred  	%p78, %p76, %p77;
	@%p78 bra 	$L__BB0_74;
	ld.global.u32 	%r189, [%rd16+4];
	st.shared.u32 	[%r11+100], %r189;
	bra.uni 	$L__BB0_75;
$L__BB0_74:
	mov.b32 	%r190, 0;
	st.shared.u32 	[%r11+100], %r190;
$L__BB0_75:
	setp.lt.s32 	%p79, %r174, -1;
	max.u32 	%r192, %r30, %r12;
	setp.ge.s32 	%p80, %r192, %r33;
	or.pred  	%p81, %p79, %p80;
	@%p81 bra 	$L__BB0_77;
	ld.global.u32 	%r193, [%rd17+4];
	st.shared.u32 	[%r11+104], %r193;
	bra.uni 	$L__BB0_78;
$L__BB0_77:
	mov.b32 	%r194, 0;
	st.shared.u32 	[%r11+104], %r194;
$L__BB0_78:
	bar.sync 	0;
	mov.u32 	%r195, %tid.x;
	shl.b32 	%r196, %r195, 2;
	mov.u32 	%r197, _ZZ12compute_cellPiS_iE7results;
	add.s32 	%r31, %r197, %r196;
	ld.shared.u32 	%r198, [%r31];
	ld.shared.u32 	%r199, [%r11];
	add.s32 	%r200, %r198, %r199;
	ld.shared.u32 	%r201, [%r11+4];
	add.s32 	%r202, %r200, %r201;
	ld.shared.u32 	%r203, [%r11+8];
	add.s32 	%r204, %r202, %r203;
	ld.shared.u32 	%r205, [%r11+12];
	add.s32 	%r206, %r204, %r205;
	ld.shared.u32 	%r207, [%r11+16];
	add.s32 	%r208, %r206, %r207;
	ld.shared.u32 	%r209, [%r11+20];
	add.s32 	%r210, %r208, %r209;
	ld.shared.u32 	%r211, [%r11+24];
	add.s32 	%r212, %r210, %r211;
	ld.shared.u32 	%r213, [%r11+28];
	add.s32 	%r214, %r212, %r213;
	ld.shared.u32 	%r215, [%r11+32];
	add.s32 	%r216, %r214, %r215;
	ld.shared.u32 	%r217, [%r11+36];
	add.s32 	%r218, %r216, %r217;
	ld.shared.u32 	%r219, [%r11+40];
	add.s32 	%r220, %r218, %r219;
	ld.shared.u32 	%r221, [%r11+44];
	add.s32 	%r222, %r220, %r221;
	ld.shared.u32 	%r223, [%r11+48];
	add.s32 	%r224, %r222, %r223;
	ld.shared.u32 	%r225, [%r11+52];
	add.s32 	%r226, %r224, %r225;
	ld.shared.u32 	%r227, [%r11+56];
	add.s32 	%r228, %r226, %r227;
	ld.shared.u32 	%r229, [%r11+60];
	add.s32 	%r230, %r228, %r229;
	ld.shared.u32 	%r231, [%r11+64];
	add.s32 	%r232, %r230, %r231;
	ld.shared.u32 	%r233, [%r11+68];
	add.s32 	%r234, %r232, %r233;
	ld.shared.u32 	%r235, [%r11+72];
	add.s32 	%r236, %r234, %r235;
	ld.shared.u32 	%r237, [%r11+76];
	add.s32 	%r238, %r236, %r237;
	ld.shared.u32 	%r239, [%r11+80];
	add.s32 	%r240, %r238, %r239;
	ld.shared.u32 	%r241, [%r11+84];
	add.s32 	%r242, %r240, %r241;
	ld.shared.u32 	%r243, [%r11+88];
	add.s32 	%r244, %r242, %r243;
	ld.shared.u32 	%r245, [%r11+92];
	add.s32 	%r246, %r244, %r245;
	ld.shared.u32 	%r247, [%r11+96];
	add.s32 	%r248, %r246, %r247;
	ld.shared.u32 	%r249, [%r11+100];
	add.s32 	%r250, %r248, %r249;
	ld.shared.u32 	%r251, [%r11+104];
	add.s32 	%r252, %r250, %r251;
	sub.s32 	%r253, %r252, %r225;
	st.shared.u32 	[%r31], %r253;
	bar.sync 	0;
	ld.shared.u32 	%r32, [%r31];
	add.s32 	%r254, %r32, -6;
	setp.gt.u32 	%p82, %r254, -3;
	@%p82 bra 	$L__BB0_80;
	mov.b32 	%r257, 0;
	st.shared.u32 	[%r31], %r257;
	bra.uni 	$L__BB0_83;
$L__BB0_80:
	setp.ne.s32 	%p83, %r32, 5;
	@%p83 bra 	$L__BB0_82;
	mov.b32 	%r256, 1;
	st.shared.u32 	[%r31], %r256;
	bra.uni 	$L__BB0_83;
$L__BB0_82:
	ld.shared.u32 	%r255, [%r11+52];
	st.shared.u32 	[%r31], %r255;
$L__BB0_83:
	ld.param.u64 	%rd69, [_Z12compute_cellPiS_i_param_1];
	cvt.u32.u64 	%r258, %rd6;
	cvta.to.global.u64 	%rd65, %rd69;
	bar.sync 	0;
	ld.shared.u32 	%r259, [%r31];
	add.s32 	%r260, %r22, %r258;
	mul.wide.s32 	%rd66, %r260, 4;
	add.s64 	%rd67, %rd65, %rd66;
	st.global.u32 	[%rd67], %r259;
	ret;

}


// ===== COMPILED SASS (sm_100) =====

	.target	sm_100

	.elftype	@"ET_EXEC"


//--------------------- .note.nv.tkinfo           --------------------------
	.section	.note.nv.tkinfo,"",@"SHT_NOTE"
	.sectionflags	@"SHF_NOTE_NV_TKINFO"
	.tkinfo
        /*0018*/ 	.word	0x00000002
        /*0030*/ 	.string	""
        /*0030*/ 	.string	"ptxas"
        /*0030*/ 	.string	"Cuda compilation tools, release 13.0, V13.0.88"
        /*0030*/ 	.string	"Build cuda_13.0.r13.0/compiler.36424714_0"
        /*0030*/ 	.string	"-arch sm_100 -m 64 "



//--------------------- .note.nv.cuinfo           --------------------------
	.section	.note.nv.cuinfo,"",@"SHT_NOTE"
	.sectionflags	@"SHF_NOTE_NV_CUINFO"
        /*0018*/ 	.short	0x0002
        /*001a*/ 	.short	0x0064
        /*001c*/ 	.short	0x0082
	.zero		2


//--------------------- .nv.info                  --------------------------
	.section	.nv.info,"",@"SHT_CUDA_INFO"
	.align	4


	//----- nvinfo : EIATTR_REGCOUNT
	.align		4
        /*0000*/ 	.byte	0x04, 0x2f
        /*0002*/ 	.short	(.L_1 - .L_0)
	.align		4
.L_0:
        /*0004*/ 	.word	index@(_Z12compute_cellPiS_i)
        /*0008*/ 	.word	0x00000028


	//----- nvinfo : EIATTR_FRAME_SIZE
	.align		4
.L_1:
        /*000c*/ 	.byte	0x04, 0x11
        /*000e*/ 	.short	(.L_3 - .L_2)
	.align		4
.L_2:
        /*0010*/ 	.word	index@(_Z12compute_cellPiS_i)
        /*0014*/ 	.word	0x00000000


	//----- nvinfo : EIATTR_MIN_STACK_SIZE
	.align		4
.L_3:
        /*0018*/ 	.byte	0x04, 0x12
        /*001a*/ 	.short	(.L_5 - .L_4)
	.align		4
.L_4:
        /*001c*/ 	.word	index@(_Z12compute_cellPiS_i)
        /*0020*/ 	.word	0x00000000
.L_5:


//--------------------- .nv.compat                --------------------------
	.section	.nv.compat,"",@"SHT_CUDA_COMPAT_INFO"
	.align	4
        /*0000*/ 	.byte	0x02, 0x09, 0x00, 0x00, 0x02, 0x02, 0x01, 0x00, 0x02, 0x05, 0x05, 0x00, 0x03, 0x07, 0x01, 0x01
        /*0010*/ 	.byte	0x02, 0x03, 0x00, 0x00, 0x02, 0x06, 0x01, 0x00, 0x04, 0x0b, 0x08, 0x00, 0x09, 0x00, 0x00, 0x00
        /*0020*/ 	.byte	0x00, 0x00, 0x00, 0x00


//--------------------- .nv.info._Z12compute_cellPiS_i --------------------------
	.section	.nv.info._Z12compute_cellPiS_i,"",@"SHT_CUDA_INFO"
	.sectionflags	@""
	.align	4


	//----- nvinfo : EIATTR_CUDA_API_VERSION
	.align		4
        /*0000*/ 	.byte	0x04, 0x37
        /*0002*/ 	.short	(.L_7 - .L_6)
.L_6:
        /*0004*/ 	.word	0x00000082


	//----- nvinfo : EIATTR_KPARAM_INFO
	.align		4
.L_7:
        /*0008*/ 	.byte	0x04, 0x17
        /*000a*/ 	.short	(.L_9 - .L_8)
.L_8:
        /*000c*/ 	.word	0x00000000
        /*0010*/ 	.short	0x0002
        /*0012*/ 	.short	0x0010
        /*0014*/ 	.byte	0x00, 0xf0, 0x11, 0x00


	//----- nvinfo : EIATTR_KPARAM_INFO
	.align		4
.L_9:
        /*0018*/ 	.byte	0x04, 0x17
        /*001a*/ 	.short	(.L_11 - .L_10)
.L_10:
        /*001c*/ 	.word	0x00000000
        /*0020*/ 	.short	0x0001
        /*0022*/ 	.short	0x0008
        /*0024*/ 	.byte	0x00, 0xf5, 0x21, 0x00


	//----- nvinfo : EIATTR_KPARAM_INFO
	.align		4
.L_11:
        /*0028*/ 	.byte	0x04, 0x17
        /*002a*/ 	.short	(.L_13 - .L_12)
.L_12:
        /*002c*/ 	.word	0x00000000
        /*0030*/ 	.short	0x0000
        /*0032*/ 	.short	0x0000
        /*0034*/ 	.byte	0x00, 0xf5, 0x21, 0x00


	//----- nvinfo : EIATTR_SPARSE_MMA_MASK
	.align		4
.L_13:
        /*0038*/ 	.byte	0x03, 0x50
        /*003a*/ 	.short	0x0000


	//----- nvinfo : EIATTR_MAXREG_COUNT
	.align		4
        /*003c*/ 	.byte	0x03, 0x1b
        /*003e*/ 	.short	0x00ff


	//----- nvinfo : EIATTR_NUM_BARRIERS
	.align		4
        /*0040*/ 	.byte	0x02, 0x4c
        /*0042*/ 	.byte	0x01
	.zero		1


	//----- nvinfo : EIATTR_MERCURY_ISA_VERSION
	.align		4
        /*0044*/ 	.byte	0x03, 0x5f
        /*0046*/ 	.short	0x0101


	//----- nvinfo : EIATTR_VRC_CTA_INIT_COUNT
	.align		4
        /*0048*/ 	.byte	0x02, 0x4a
	.zero		1
	.zero		1


	//----- nvinfo : EIATTR_EXIT_INSTR_OFFSETS
	.align		4
        /*004c*/ 	.byte	0x04, 0x1c
        /*004e*/ 	.short	(.L_15 - .L_14)


	//   ....[0]....
.L_14:
        /*0050*/ 	.word	0x00001920


	//----- nvinfo : EIATTR_CRS_STACK_SIZE
	.align		4
.L_15:
        /*0054*/ 	.byte	0x04, 0x1e
        /*0056*/ 	.short	(.L_17 - .L_16)
.L_16:
        /*0058*/ 	.word	0x00000000


	//----- nvinfo : EIATTR_CBANK_PARAM_SIZE
	.align		4
.L_17:
        /*005c*/ 	.byte	0x03, 0x19
        /*005e*/ 	.short	0x0014


	//----- nvinfo : EIATTR_PARAM_CBANK
	.align		4
        /*0060*/ 	.byte	0x04, 0x0a
        /*0062*/ 	.short	(.L_19 - .L_18)
	.align		4
.L_18:
        /*0064*/ 	.word	index@(.nv.constant0._Z12compute_cellPiS_i)
        /*0068*/ 	.short	0x0380
        /*006a*/ 	.short	0x0014


	//----- nvinfo : EIATTR_SW_WAR
	.align		4
.L_19:
        /*006c*/ 	.byte	0x04, 0x36
        /*006e*/ 	.short	(.L_21 - .L_20)
.L_20:
        /*0070*/ 	.word	0x00000008
.L_21:


//--------------------- .nv.callgraph             --------------------------
	.section	.nv.callgraph,"",@"SHT_CUDA_CALLGRAPH"
	.align	4
	.sectionentsize	8
	.align		4
        /*0000*/ 	.word	0x00000000
	.align		4
        /*0004*/ 	.word	0xffffffff
	.align		4
        /*0008*/ 	.word	0x00000000
	.align		4
        /*000c*/ 	.word	0xfffffffe
	.align		4
        /*0010*/ 	.word	0x00000000
	.align		4
        /*0014*/ 	.word	0xfffffffd
	.align		4
        /*0018*/ 	.word	0x00000000
	.align		4
        /*001c*/ 	.word	0xfffffffc


//--------------------- .text._Z12compute_cellPiS_i --------------------------
	.section	.text._Z12compute_cellPiS_i,"ax",@progbits
	.align	128
        .global         _Z12compute_cellPiS_i
        .type           _Z12compute_cellPiS_i,@function
        .size           _Z12compute_cellPiS_i,(.L_x_3 - _Z12compute_cellPiS_i)
        .other          _Z12compute_cellPiS_i,@"STO_CUDA_ENTRY STV_DEFAULT"
_Z12compute_cellPiS_i:
.text._Z12compute_cellPiS_i:
[----:B------:R-:W-:Y:S01]  /*0000*/  LDC R1, c[0x0][0x37c] ;  /* 0x0000df00ff017b82 */ /* 0x000fe20000000800 */
[----:B------:R-:W0:Y:S07]  /*0010*/  S2R R3, SR_TID.Y ;  /* 0x0000000000037919 */ /* 0x000e2e0000002200 */
[----:B------:R-:W1:Y:S01]  /*0020*/  LDC R0, c[0x0][0x360] ;  /* 0x0000d800ff007b82 */ /* 0x000e620000000800 */
[----:B------:R-:W-:Y:S01]  /*0030*/  IMAD.MOV.U32 R25, RZ, RZ, RZ ;  /* 0x000000ffff197224 */ /* 0x000fe200078e00ff */
[----:B------:R-:W1:Y:S01]  /*0040*/  S2R R5, SR_TID.X ;  /* 0x0000000000057919 */ /* 0x000e620000002100 */
[----:B------:R-:W2:Y:S05]  /*0050*/  S2R R2, SR_TID.Z ;  /* 0x0000000000027919 */ /* 0x000eaa0000002300 */
[----:B------:R-:W0:Y:S08]  /*0060*/  S2UR UR5, SR_CTAID.Y ;  /* 0x00000000000579c3 */ /* 0x000e300000002600 */
[----:B------:R-:W0:Y:S08]  /*0070*/  LDC R16, c[0x0][0x364] ;  /* 0x0000d900ff107b82 */ /* 0x000e300000000800 */
[----:B------:R-:W1:Y:S08]  /*0080*/  S2UR UR4, SR_CTAID.X ;  /* 0x00000000000479c3 */ /* 0x000e700000002500 */
[----:B------:R-:W2:Y:S08]  /*0090*/  S2UR UR6, SR_CTAID.Z ;  /* 0x00000000000679c3 */ /* 0x000eb00000002700 */
[----:B------:R-:W2:Y:S01]  /*00a0*/  LDC R15, c[0x0][0x368] ;  /* 0x0000da00ff0f7b82 */ /* 0x000ea20000000800 */
[----:B0-----:R-:W-:-:S04]  /*00b0*/  IMAD R16, R16, UR5, R3 ;  /* 0x0000000510107c24 */ /* 0x001fc8000f8e0203 */
[----:B------:R-:W-:-:S03]  /*00c0*/  VIADD R3, R16, 0xffffffff ;  /* 0xffffffff10037836 */ /* 0x000fc60000000000 */
[----:B------:R-:W0:Y:S01]  /*00d0*/  LDC R12, c[0x0][0x390] ;  /* 0x0000e400ff0c7b82 */ /* 0x000e220000000800 */
[----:B-1----:R-:W-:Y:S01]  /*00e0*/  IMAD R13, R0, UR4, R5 ;  /* 0x00000004000d7c24 */ /* 0x002fe2000f8e0205 */
[----:B------:R-:W1:Y:S03]  /*00f0*/  LDCU.64 UR4, c[0x0][0x380] ;  /* 0x00007000ff0477ac */ /* 0x000e660008000a00 */
[----:B------:R-:W-:Y:S01]  /*0100*/  VIADD R28, R13, 0xffffffff ;  /* 0xffffffff0d1c7836 */ /* 0x000fe20000000000 */
[----:B------:R-:W-:-:S04]  /*0110*/  SHF.R.S32.HI R19, RZ, 0x1f, R13 ;  /* 0x0000001fff137819 */ /* 0x000fc8000001140d */
[CC--:B------:R-:W-:Y:S02]  /*0120*/  VIMNMX R20, PT, PT, R28.reuse, R3.reuse, !PT ;  /* 0x000000031c147248 */ /* 0x0c0fe40007fe0100 */
[----:B------:R-:W-:Y:S01]  /*0130*/  VIMNMX R28, PT, PT, R28, R3, PT ;  /* 0x000000031c1c7248 */ /* 0x000fe20003fe0100 */
[----:B--2---:R-:W-:Y:S01]  /*0140*/  IMAD R15, R15, UR6, R2 ;  /* 0x000000060f0f7c24 */ /* 0x004fe2000f8e0202 */
[----:B------:R-:W2:Y:S03]  /*0150*/  LDCU.64 UR6, c[0x0][0x358] ;  /* 0x00006b00ff0677ac */ /* 0x000ea60008000a00 */
[----:B------:R-:W-:Y:S02]  /*0160*/  VIADD R17, R15, 0xffffffff ;  /* 0xffffffff0f117836 */ /* 0x000fe40000000000 */
[----:B0-----:R-:W-:-:S03]  /*0170*/  IMAD R14, R3, R12, RZ ;  /* 0x0000000c030e7224 */ /* 0x001fc600078e02ff */
[-C--:B------:R-:W-:Y:S01]  /*0180*/  VIMNMX R3, PT, PT, R20, R17.reuse, !PT ;  /* 0x0000001114037248 */ /* 0x080fe20007fe0100 */
[----:B------:R-:W-:Y:S01]  /*0190*/  IMAD R6, R12, R12, RZ ;  /* 0x0000000c0c067224 */ /* 0x000fe200078e02ff */
[-C--:B------:R-:W-:Y:S02]  /*01a0*/  VIMNMX R2, PT, PT, R28, R17.reuse, PT ;  /* 0x000000111c027248 */ /* 0x080fe40003fe0100 */
[----:B------:R-:W-:Y:S01]  /*01b0*/  SHF.R.S32.HI R22, RZ, 0x1f, R14 ;  /* 0x0000001fff167819 */ /* 0x000fe2000001140e */
[----:B------:R-:W-:Y:S01]  /*01c0*/  IMAD R23, R6, R17, RZ ;  /* 0x0000001106177224 */ /* 0x000fe200078e02ff */
[----:B------:R-:W-:Y:S02]  /*01d0*/  IADD3 R8, P1, PT, R13, R14, RZ ;  /* 0x0000000e0d087210 */ /* 0x000fe40007f3e0ff */
[----:B------:R-:W-:Y:S02]  /*01e0*/  ISETP.GE.AND P0, PT, R3, R12, PT ;  /* 0x0000000c0300720c */ /* 0x000fe40003f06270 */
[----:B------:R-:W-:Y:S01]  /*01f0*/  SHF.R.S32.HI R3, RZ, 0x1f, R23 ;  /* 0x0000001fff037819 */ /* 0x000fe20000011417 */
[----:B------:R-:W-:Y:S01]  /*0200*/  IMAD.X R18, R19, 0x1, R22, P1 ;  /* 0x0000000113127824 */ /* 0x000fe200008e0616 */
[----:B------:R-:W-:-:S02]  /*0210*/  IADD3 R0, P1, PT, R23, R8, RZ ;  /* 0x0000000817007210 */ /* 0x000fc40007f3e0ff */
[----:B------:R-:W-:-:S03]  /*0220*/  ISETP.LT.OR P0, PT, R2, RZ, P0 ;  /* 0x000000ff0200720c */ /* 0x000fc60000701670 */
[----:B------:R-:W-:Y:S01]  /*0230*/  IMAD.X R3, R3, 0x1, R18, P1 ;  /* 0x0000000103037824 */ /* 0x000fe200008e0612 */
[----:B-1----:R-:W-:-:S04]  /*0240*/  LEA R10, P1, R0, UR4, 0x2 ;  /* 0x00000004000a7c11 */ /* 0x002fc8000f8210ff */
[----:B------:R-:W-:Y:S02]  /*0250*/  LEA.HI.X R11, R0, UR5, R3, 0x2, P1 ;  /* 0x00000005000b7c11 */ /* 0x000fe400088f1403 */
[----:B------:R-:W0:Y:S01]  /*0260*/  S2R R3, SR_CgaCtaId ;  /* 0x0000000000037919 */ /* 0x000e220000008800 */
[----:B------:R-:W-:Y:S01]  /*0270*/  MOV R0, 0x400 ;  /* 0x0000040000007802 */ /* 0x000fe20000000f00 */
[C---:B------:R-:W-:Y:S01]  /*0280*/  VIADD R4, R13.reuse, 0xffffffff ;  /* 0xffffffff0d047836 */ /* 0x040fe20000000000 */
[----:B------:R-:W-:Y:S01]  /*0290*/  IADD3 R14, P1, PT, R13, R14, RZ ;  /* 0x0000000e0d0e7210 */ /* 0x000fe20007f3e0ff */
[----:B------:R-:W-:Y:S01]  /*02a0*/  IMAD R2, R15, R6, RZ ;  /* 0x000000060f027224 */ /* 0x000fe200078e02ff */
[----:B--2---:R1:W2:Y:S01]  /*02b0*/  @!P0 LDG.E R25, desc[UR6][R10.64+-0x4] ;  /* 0xfffffc060a198981 */ /* 0x0042a2000c1e1900 */
[----:B------:R-:W-:Y:S01]  /*02c0*/  ISETP.GE.AND P0, PT, R13, 0x1, PT ;  /* 0x000000010d00780c */ /* 0x000fe20003f06270 */
[----:B------:R-:W-:Y:S01]  /*02d0*/  IMAD R34, R12, R12, RZ ;  /* 0x0000000c0c227224 */ /* 0x000fe200078e02ff */
[----:B------:R-:W-:Y:S01]  /*02e0*/  VIMNMX R32, PT, PT, R16, R4, !PT ;  /* 0x0000000410207248 */ /* 0x000fe20007fe0100 */
[----:B------:R-:W-:-:S02]  /*02f0*/  VIADD R37, R15, 0xffffffff ;  /* 0xffffffff0f257836 */ /* 0x000fc40000000000 */
[----:B------:R-:W-:Y:S01]  /*0300*/  IMAD R17, R34, R17, RZ ;  /* 0x0000001122117224 */ /* 0x000fe200078e02ff */
[----:B------:R-:W-:Y:S01]  /*0310*/  VIMNMX.U32 R9, PT, PT, R15, R32, !PT ;  /* 0x000000200f097248 */ /* 0x000fe20007fe0000 */
[----:B-1----:R-:W-:-:S03]  /*0320*/  IMAD.X R10, R19, 0x1, R22, P1 ;  /* 0x00000001130a7824 */ /* 0x002fc600008e0616 */
[-C--:B------:R-:W-:Y:S01]  /*0330*/  ISETP.GE.OR P5, PT, R9, R12.reuse, !P0 ;  /* 0x0000000c0900720c */ /* 0x080fe200047a6670 */
[----:B------:R-:W-:Y:S01]  /*0340*/  IMAD R22, R16, R12, RZ ;  /* 0x0000000c10167224 */ /* 0x000fe200078e02ff */
[----:B------:R-:W-:Y:S01]  /*0350*/  SHF.R.S32.HI R9, RZ, 0x1f, R13 ;  /* 0x0000001fff097819 */ /* 0x000fe2000001140d */
[----:B------:R-:W-:Y:S01]  /*0360*/  IMAD R11, R15, R6, R6 ;  /* 0x000000060f0b7224 */ /* 0x000fe200078e0206 */
[----:B------:R-:W-:Y:S02]  /*0370*/  SHF.R.S32.HI R23, RZ, 0x1f, R23 ;  /* 0x0000001fff177819 */ /* 0x000fe40000011417 */
[----:B------:R-:W-:Y:S02]  /*0380*/  P2R R26, PR, RZ, 0x20 ;  /* 0x00000020ff1a7803 */ /* 0x000fe40000000000 */
[----:B0-----:R-:W-:Y:S02]  /*0390*/  LEA R0, R3, R0, 0x18 ;  /* 0x0000000003007211 */ /* 0x001fe400078ec0ff */
[----:B------:R-:W-:-:S03]  /*03a0*/  VIMNMX R3, PT, PT, R15, R20, !PT ;  /* 0x000000140f037248 */ /* 0x000fc60007fe0100 */
[----:B------:R-:W-:Y:S01]  /*03b0*/  IMAD R0, R5, 0x24, R0 ;  /* 0x0000002405007824 */ /* 0x000fe200078e0200 */
[----:B------:R-:W-:Y:S01]  /*03c0*/  ISETP.GE.AND P2, PT, R3, R12, PT ;  /* 0x0000000c0300720c */ /* 0x000fe20003f46270 */
[----:B------:R-:W-:-:S03]  /*03d0*/  VIADD R5, R15, 0x1 ;  /* 0x000000010f057836 */ /* 0x000fc60000000000 */
[----:B------:R-:W-:Y:S02]  /*03e0*/  ISETP.LT.OR P2, PT, R28, RZ, P2 ;  /* 0x000000ff1c00720c */ /* 0x000fe40001741670 */
[----:B------:R-:W-:Y:S02]  /*03f0*/  VIMNMX R7, PT, PT, R20, R5, !PT ;  /* 0x0000000514077248 */ /* 0x000fe40007fe0100 */
[----:B------:R-:W-:Y:S02]  /*0400*/  P2R R3, PR, RZ, 0x4 ;  /* 0x00000004ff037803 */ /* 0x000fe40000000000 */
[----:B------:R-:W-:Y:S02]  /*0410*/  ISETP.GE.AND P1, PT, R7, R12, PT ;  /* 0x0000000c0700720c */ /* 0x000fe40003f26270 */
[----:B------:R-:W-:Y:S02]  /*0420*/  IADD3 R7, P3, PT, R2, R8, RZ ;  /* 0x0000000802077210 */ /* 0x000fe40007f7e0ff */
[----:B------:R-:W-:-:S02]  /*0430*/  ISETP.LT.OR P6, PT, R28, RZ, P1 ;  /* 0x000000ff1c00720c */ /* 0x000fc40000fc1670 */
[----:B------:R-:W-:Y:S01]  /*0440*/  LEA R20, P2, R7, UR4, 0x2 ;  /* 0x0000000407147c11 */ /* 0x000fe2000f8410ff */
[----:B------:R-:W-:Y:S01]  /*0450*/  IMAD.X R30, RZ, RZ, R18, P3 ;  /* 0x000000ffff1e7224 */ /* 0x000fe200018e0612 */
[----:B------:R-:W-:Y:S02]  /*0460*/  IADD3 R24, P3, PT, R13, R22, RZ ;  /* 0x000000160d187210 */ /* 0x000fe40007f7e0ff */
[----:B------:R-:W-:Y:S02]  /*0470*/  P2R R33, PR, RZ, 0x40 ;  /* 0x00000040ff217803 */ /* 0x000fe40000000000 */
[----:B------:R-:W-:Y:S02]  /*0480*/  LEA.HI.X R21, R7, UR5, R30, 0x2, P2 ;  /* 0x0000000507157c11 */ /* 0x000fe400090f141e */
[----:B------:R-:W-:Y:S02]  /*0490*/  LEA.HI.X.SX32 R30, R22, R9, 0x1, P3 ;  /* 0x00000009161e7211 */ /* 0x000fe400018f0eff */
[----:B------:R-:W-:-:S02]  /*04a0*/  IADD3 R7, P1, PT, R2, R24, RZ ;  /* 0x0000001802077210 */ /* 0x000fc40007f3e0ff */
[----:B------:R-:W-:Y:S02]  /*04b0*/  ISETP.NE.AND P3, PT, R3, RZ, PT ;  /* 0x000000ff0300720c */ /* 0x000fe40003f65270 */
[----:B------:R-:W-:Y:S01]  /*04c0*/  LEA R6, P2, R7, UR4, 0x2 ;  /* 0x0000000407067c11 */ /* 0x000fe2000f8410ff */
[----:B------:R-:W-:Y:S01]  /*04d0*/  IMAD.X R28, RZ, RZ, R30, P1 ;  /* 0x000000ffff1c7224 */ /* 0x000fe200008e061e */
[----:B------:R-:W-:-:S04]  /*04e0*/  IADD3 R19, P1, PT, R11, R8, RZ ;  /* 0x000000080b137210 */ /* 0x000fc80007f3e0ff */
[----:B------:R-:W-:Y:S01]  /*04f0*/  LEA.HI.X R7, R7, UR5, R28, 0x2, P2 ;  /* 0x0000000507077c11 */ /* 0x000fe200090f141c */
[----:B------:R-:W-:Y:S01]  /*0500*/  IMAD.X R28, RZ, RZ, R18, P1 ;  /* 0x000000ffff1c7224 */ /* 0x000fe200008e0612 */
[----:B------:R-:W-:Y:S02]  /*0510*/  IADD3 R8, P2, PT, R11, R24, RZ ;  /* 0x000000180b087210 */ /* 0x000fe40007f5e0ff */
[C---:B------:R-:W-:Y:S01]  /*0520*/  LEA R18, P1, R19.reuse, UR4, 0x2 ;  /* 0x0000000413127c11 */ /* 0x040fe2000f8210ff */
[----:B------:R-:W3:Y:S02]  /*0530*/  @!P3 LDG.E R21, desc[UR6][R20.64+-0x4] ;  /* 0xfffffc061415b981 */ /* 0x000ee4000c1e1900 */
[----:B------:R-:W-:Y:S01]  /*0540*/  IMAD.X R27, RZ, RZ, R30, P2 ;  /* 0x000000ffff1b7224 */ /* 0x000fe200010e061e */
[----:B------:R-:W-:Y:S01]  /*0550*/  LEA.HI.X R19, R19, UR5, R28, 0x2, P1 ;  /* 0x0000000513137c11 */ /* 0x000fe200088f141c */
[----:B------:R-:W4:Y:S01]  /*0560*/  @!P5 LDG.E R35, desc[UR6][R6.64+-0x4] ;  /* 0xfffffc060623d981 */ /* 0x000f22000c1e1900 */
[----:B------:R-:W-:-:S03]  /*0570*/  LEA R28, P1, R8, UR4, 0x2 ;  /* 0x00000004081c7c11 */ /* 0x000fc6000f8210ff */
[----:B------:R-:W5:Y:S01]  /*0580*/  @!P6 LDG.E R31, desc[UR6][R18.64+-0x4] ;  /* 0xfffffc06121fe981 */ /* 0x000f62000c1e1900 */
[----:B------:R-:W-:Y:S02]  /*0590*/  LEA.HI.X R29, R8, UR5, R27, 0x2, P1 ;  /* 0x00000005081d7c11 */ /* 0x000fe400088f141b */
[----:B------:R-:W-:-:S04]  /*05a0*/  VIMNMX.U32 R27, PT, PT, R5, R32, !PT ;  /* 0x00000020051b7248 */ /* 0x000fc80007fe0000 */
[----:B------:R-:W-:-:S13]  /*05b0*/  ISETP.GE.OR P4, PT, R27, R12, !P0 ;  /* 0x0000000c1b00720c */ /* 0x000fda0004786670 */
[----:B------:R-:W4:Y:S01]  /*05c0*/  @!P4 LDG.E R20, desc[UR6][R28.64+-0x4] ;  /* 0xfffffc061c14c981 */ /* 0x000f22000c1e1900 */
[----:B------:R-:W-:Y:S01]  /*05d0*/  VIADD R27, R13, 0x1 ;  /* 0x000000010d1b7836 */ /* 0x000fe20000000000 */
[----:B------:R-:W-:Y:S02]  /*05e0*/  IADD3 R24, P1, PT, R17, R24, RZ ;  /* 0x0000001811187210 */ /* 0x000fe40007f3e0ff */
[----:B------:R-:W-:Y:S01]  /*05f0*/  P2R R8, PR, RZ, 0x10 ;  /* 0x00000010ff087803 */ /* 0x000fe20000000000 */
[----:B--2---:R0:W-:Y:S02]  /*0600*/  STS [R0], R25 ;  /* 0x0000001900007388 */ /* 0x0041e40000000800 */
[----:B0-----:R-:W-:Y:S02]  /*0610*/  VIMNMX R25, PT, PT, R37, R32, !PT ;  /* 0x0000002025197248 */ /* 0x001fe40007fe0100 */
[----:B------:R-:W-:Y:S02]  /*0620*/  VIMNMX R32, PT, PT, R16, R27, !PT ;  /* 0x0000001b10207248 */ /* 0x000fe40007fe0100 */
[----:B------:R-:W-:-:S02]  /*0630*/  ISETP.GE.AND P2, PT, R25, R12, PT ;  /* 0x0000000c1900720c */ /* 0x000fc40003f46270 */
[----:B------:R-:W-:-:S04]  /*0640*/  VIMNMX.U32 R25, PT, PT, R15, R32, !PT ;  /* 0x000000200f197248 */ /* 0x000fc80007fe0000 */
[----:B------:R-:W-:-:S04]  /*0650*/  ISETP.GE.AND P0, PT, R25, R12, PT ;  /* 0x0000000c1900720c */ /* 0x000fc80003f06270 */
[----:B------:R-:W-:Y:S02]  /*0660*/  ISETP.LT.OR P0, PT, R13, -0x1, P0 ;  /* 0xffffffff0d00780c */ /* 0x000fe40000701670 */
[----:B------:R-:W-:-:S11]  /*0670*/  VIMNMX.U32 R25, PT, PT, R5, R32, !PT ;  /* 0x0000002005197248 */ /* 0x000fd60007fe0000 */
[----:B------:R0:W2:Y:S02]  /*0680*/  @!P0 LDG.E R34, desc[UR6][R6.64+0x4] ;  /* 0x0000040606228981 */ /* 0x0000a4000c1e1900 */
[----:B0-----:R-:W-:Y:S02]  /*0690*/  VIMNMX3 R6, R4, R16, R37, PT ;  /* 0x000000100406720f */ /* 0x001fe40003800125 */
[----:B---3--:R0:W-:Y:S02]  /*06a0*/  @!P3 STS [R0+0x4], R21 ;  /* 0x000004150000b388 */ /* 0x0081e40000000800 */
[----:B0-----:R-:W-:Y:S01]  /*06b0*/  IMAD.X R21, R23, 0x1, R30, P1 ;  /* 0x0000000117157824 */ /* 0x001fe200008e061e */
[C---:B------:R-:W-:Y:S01]  /*06c0*/  LEA R30, P1, R24.reuse, UR4, 0x2 ;  /* 0x00000004181e7c11 */ /* 0x040fe2000f8210ff */
[----:B-----5:R0:W-:Y:S03]  /*06d0*/  @!P6 STS [R0+0x8], R31 ;  /* 0x0000081f0000e388 */ /* 0x0201e60000000800 */
[----:B0-----:R-:W-:-:S02]  /*06e0*/  LEA.HI.X R31, R24, UR5, R21, 0x2, P1 ;  /* 0x00000005181f7c11 */ /* 0x001fc400088f1415 */
[----:B------:R-:W-:Y:S01]  /*06f0*/  IADD3 R14, P1, PT, R17, R14, RZ ;  /* 0x0000000e110e7210 */ /* 0x000fe20007f3e0ff */
[----:B----4-:R0:W-:Y:S04]  /*0700*/  @!P4 STS [R0+0x14], R20 ;  /* 0x000014140000c388 */ /* 0x0101e80000000800 */
[----:B------:R-:W-:Y:S01]  /*0710*/  IMAD.X R21, R23, 0x1, R10, P1 ;  /* 0x0000000117157824 */ /* 0x000fe200008e060a */
[----:B0-----:R-:W-:-:S04]  /*0720*/  LEA R20, P1, R14, UR4, 0x2 ;  /* 0x000000040e147c11 */ /* 0x001fc8000f8210ff */
[----:B------:R-:W-:Y:S02]  /*0730*/  LEA.HI.X R21, R14, UR5, R21, 0x2, P1 ;  /* 0x000000050e157c11 */ /* 0x000fe400088f1415 */
[----:B------:R-:W-:Y:S01]  /*0740*/  ISETP.GE.AND P1, PT, R25, R12, PT ;  /* 0x0000000c1900720c */ /* 0x000fe20003f26270 */
[----:B------:R-:W-:Y:S01]  /*0750*/  VIADD R25, R15, 0xffffffff ;  /* 0xffffffff0f197836 */ /* 0x000fe20000000000 */
[----:B------:R-:W-:-:S04]  /*0760*/  ISETP.LT.OR P4, PT, R6, RZ, P2 ;  /* 0x000000ff0600720c */ /* 0x000fc80001781670 */
[----:B------:R-:W-:Y:S02]  /*0770*/  VIMNMX R7, PT, PT, R25, R32, !PT ;  /* 0x0000002019077248 */ /* 0x000fe40007fe0100 */
[----:B------:R-:W-:Y:S02]  /*0780*/  VIMNMX3 R6, R27, R16, R25, PT ;  /* 0x000000101b06720f */ /* 0x000fe40003800119 */
[----:B------:R-:W-:Y:S02]  /*0790*/  ISETP.GE.AND P2, PT, R7, R12, PT ;  /* 0x0000000c0700720c */ /* 0x000fe40003f46270 */
[----:B------:R-:W-:Y:S02]  /*07a0*/  ISETP.LT.OR P1, PT, R13, -0x1, P1 ;  /* 0xffffffff0d00780c */ /* 0x000fe40000f21670 */
[----:B------:R-:W-:Y:S01]  /*07b0*/  ISETP.LT.OR P2, PT, R6, RZ, P2 ;  /* 0x000000ff0600720c */ /* 0x000fe20001741670 */
[----:B------:R-:W3:Y:S10]  /*07c0*/  @!P4 LDG.E R7, desc[UR6][R30.64+-0x4] ;  /* 0xfffffc061e07c981 */ /* 0x000ef4000c1e1900 */
[----:B------:R-:W4:Y:S04]  /*07d0*/  @!P1 LDG.E R29, desc[UR6][R28.64+0x4] ;  /* 0x000004061c1d9981 */ /* 0x000f28000c1e1900 */
[----:B------:R0:W5:Y:S01]  /*07e0*/  @!P2 LDG.E R36, desc[UR6][R30.64+0x4] ;  /* 0x000004061e24a981 */ /* 0x000162000c1e1900 */
[----:B------:R-:W-:-:S02]  /*07f0*/  VIADD R6, R16, 0x1 ;  /* 0x0000000110067836 */ /* 0x000fc40000000000 */
[----:B------:R-:W-:Y:S01]  /*0800*/  VIADD R24, R16, 0xffffffff ;  /* 0xffffffff10187836 */ /* 0x000fe20000000000 */
[----:B------:R1:W-:Y:S02]  /*0810*/  @!P5 STS [R0+0x10], R35 ;  /* 0x000010230000d388 */ /* 0x0003e40000000800 */
[C---:B------:R-:W-:Y:S02]  /*0820*/  VIMNMX R10, PT, PT, R4.reuse, R6, !PT ;  /* 0x00000006040a7248 */ /* 0x040fe40007fe0100 */
[----:B------:R-:W-:Y:S02]  /*0830*/  P2R R14, PR, RZ, 0x10 ;  /* 0x00000010ff0e7803 */ /* 0x000fe40000000000 */
[----:B------:R-:W-:Y:S02]  /*0840*/  VIMNMX R32, PT, PT, R37, R10, !PT ;  /* 0x0000000a25207248 */ /* 0x000fe40007fe0100 */
[----:B-1----:R-:W-:Y:S02]  /*0850*/  P2R R35, PR, RZ, 0x2 ;  /* 0x00000002ff237803 */ /* 0x002fe40000000000 */
[----:B------:R-:W-:-:S02]  /*0860*/  VIMNMX3 R4, R4, R6, R37, PT ;  /* 0x000000060404720f */ /* 0x000fc40003800125 */
[----:B------:R-:W-:Y:S02]  /*0870*/  ISETP.GE.AND P3, PT, R32, R12, PT ;  /* 0x0000000c2000720c */ /* 0x000fe40003f66270 */
[----:B0-----:R-:W-:Y:S01]  /*0880*/  VIMNMX R30, PT, PT, R24, R27, PT ;  /* 0x0000001b181e7248 */ /* 0x001fe20003fe0100 */
[----:B------:R-:W-:Y:S01]  /*0890*/  IMAD.IADD R22, R22, 0x1, R12 ;  /* 0x0000000116167824 */ /* 0x000fe200078e020c */
[----:B--2---:R0:W-:Y:S02]  /*08a0*/  @!P0 STS [R0+0x58], R34 ;  /* 0x0000582200008388 */ /* 0x0041e40000000800 */
[----:B0-----:R-:W-:Y:S02]  /*08b0*/  P2R R34, PR, RZ, 0x1 ;  /* 0x00000001ff227803 */ /* 0x001fe40000000000 */
[----:B------:R-:W-:Y:S02]  /*08c0*/  ISETP.LT.OR P0, PT, R4, RZ, P3 ;  /* 0x000000ff0400720c */ /* 0x000fe40001f01670 */
[----:B------:R-:W-:-:S02]  /*08d0*/  VIMNMX R4, PT, PT, R13, R16, !PT ;  /* 0x000000100d047248 */ /* 0x000fc40007fe0100 */
[----:B------:R-:W-:Y:S02]  /*08e0*/  VIMNMX3 R16, R13, R16, R37, PT ;  /* 0x000000100d10720f */ /* 0x000fe40003800125 */
[----:B------:R-:W-:Y:S02]  /*08f0*/  P2R R32, PR, RZ, 0x1 ;  /* 0x00000001ff207803 */ /* 0x000fe40000000000 */
[----:B------:R-:W-:-:S04]  /*0900*/  ISETP.NE.AND P0, PT, R8, RZ, PT ;  /* 0x000000ff0800720c */ /* 0x000fc80003f05270 */
[----:B------:R-:W-:Y:S02]  /*0910*/  P2R R8, PR, RZ, 0x1 ;  /* 0x00000001ff087803 */ /* 0x000fe40000000000 */
[----:B------:R-:W-:Y:S01]  /*0920*/  ISETP.GE.AND P0, PT, R30, RZ, PT ;  /* 0x000000ff1e00720c */ /* 0x000fe20003f06270 */
[----:B----4-:R0:W-:Y:S01]  /*0930*/  @!P1 STS [R0+0x5c], R29 ;  /* 0x00005c1d00009388 */ /* 0x0101e20000000800 */
[----:B------:R-:W-:Y:S02]  /*0940*/  ISETP.NE.AND P1, PT, R26, RZ, PT ;  /* 0x000000ff1a00720c */ /* 0x000fe40003f25270 */
[----:B------:R-:W-:Y:S01]  /*0950*/  VIMNMX R26, PT, PT, R13, R24, !PT ;  /* 0x000000180d1a7248 */ /* 0x000fe20007fe0100 */
[----:B-----5:R1:W-:Y:S03]  /*0960*/  @!P2 STS [R0+0x54], R36 ;  /* 0x000054240000a388 */ /* 0x0203e60000000800 */
[----:B------:R-:W-:-:S02]  /*0970*/  VIMNMX R28, PT, PT, R37, R26, !PT ;  /* 0x0000001a251c7248 */ /* 0x000fc40007fe0100 */
[----:B0-----:R-:W-:Y:S02]  /*0980*/  P2R R29, PR, RZ, 0x4 ;  /* 0x00000004ff1d7803 */ /* 0x001fe40000000000 */
[----:B------:R-:W-:Y:S02]  /*0990*/  ISETP.NE.AND P2, PT, R14, RZ, PT ;  /* 0x000000ff0e00720c */ /* 0x000fe40003f45270 */
[----:B------:R-:W-:Y:S02]  /*09a0*/  VIMNMX R14, PT, PT, R13, R24, PT ;  /* 0x000000180d0e7248 */ /* 0x000fe40003fe0100 */
[----:B------:R-:W-:Y:S02]  /*09b0*/  P2R R31, PR, RZ, 0x4 ;  /* 0x00000004ff1f7803 */ /* 0x000fe40000000000 */
[----:B------:R-:W-:Y:S02]  /*09c0*/  ISETP.NE.AND P2, PT, R3, RZ, PT ;  /* 0x000000ff0300720c */ /* 0x000fe40003f45270 */
[----:B------:R-:W-:-:S02]  /*09d0*/  VIMNMX R3, PT, PT, R37, R14, PT ;  /* 0x0000000e25037248 */ /* 0x000fc40003fe0100 */
[----:B------:R-:W-:-:S04]  /*09e0*/  ISETP.GE.AND P3, PT, R28, R12, PT ;  /* 0x0000000c1c00720c */ /* 0x000fc80003f66270 */
[----:B------:R-:W-:Y:S02]  /*09f0*/  ISETP.LT.OR P3, PT, R3, RZ, P3 ;  /* 0x000000ff0300720c */ /* 0x000fe40001f61670 */
[----:B------:R-:W-:Y:S01]  /*0a00*/  VIMNMX R3, PT, PT, R37, R4, !PT ;  /* 0x0000000425037248 */ /* 0x000fe20007fe0100 */
[----:B---3--:R0:W-:Y:S03]  /*0a10*/  @!P4 STS [R0+0xc], R7 ;  /* 0x00000c070000c388 */ /* 0x0081e60000000800 */
[----:B------:R-:W-:-:S04]  /*0a20*/  ISETP.GE.AND P4, PT, R3, R12, PT ;  /* 0x0000000c0300720c */ /* 0x000fc80003f86270 */
[----:B------:R-:W-:Y:S02]  /*0a30*/  ISETP.LT.OR P4, PT, R16, RZ, P4 ;  /* 0x000000ff1000720c */ /* 0x000fe40002781670 */
[----:B------:R-:W-:Y:S02]  /*0a40*/  VIMNMX R16, PT, PT, R13, R6, !PT ;  /* 0x000000060d107248 */ /* 0x000fe40007fe0100 */
[----:B------:R-:W-:Y:S02]  /*0a50*/  VIMNMX R28, PT, PT, R24, R27, !PT ;  /* 0x0000001b181c7248 */ /* 0x000fe40007fe0100 */
[----:B------:R-:W-:-:S04]  /*0a60*/  VIMNMX R3, PT, PT, R37, R16, !PT ;  /* 0x0000001025037248 */ /* 0x000fc80007fe0100 */
[----:B------:R-:W-:Y:S02]  /*0a70*/  ISETP.GE.AND P6, PT, R3, R12, PT ;  /* 0x0000000c0300720c */ /* 0x000fe40003fc6270 */
[C---:B------:R-:W-:Y:S02]  /*0a80*/  VIMNMX R3, PT, PT, R37.reuse, R28, !PT ;  /* 0x0000001c25037248 */ /* 0x040fe40007fe0100 */
[----:B-1----:R-:W-:Y:S02]  /*0a90*/  VIMNMX R36, PT, PT, R37, R30, PT ;  /* 0x0000001e25247248 */ /* 0x002fe40003fe0100 */
[----:B------:R-:W-:-:S04]  /*0aa0*/  ISETP.GE.AND P5, PT, R3, R12, PT ;  /* 0x0000000c0300720c */ /* 0x000fc80003fa6270 */
[----:B------:R-:W-:Y:S01]  /*0ab0*/  ISETP.LT.OR P5, PT, R36, RZ, P5 ;  /* 0x000000ff2400720c */ /* 0x000fe20002fa1670 */
[----:B------:R-:W-:Y:S01]  /*0ac0*/  IMAD.MOV.U32 R3, RZ, RZ, RZ ;  /* 0x000000ffff037224 */ /* 0x000fe200078e00ff */
[----:B------:R-:W-:-:S11]  /*0ad0*/  VIMNMX3 R37, R13, R6, R37, PT ;  /* 0x000000060d25720f */ /* 0x000fd60003800125 */
[----:B------:R1:W2:Y:S01]  /*0ae0*/  @!P5 LDG.E R3, desc[UR6][R20.64+0x4] ;  /* 0x000004061403d981 */ /* 0x0002a2000c1e1900 */
[----:B------:R-:W-:Y:S02]  /*0af0*/  ISETP.LT.OR P5, PT, R37, RZ, P6 ;  /* 0x000000ff2500720c */ /* 0x000fe400037a1670 */
[----:B------:R-:W-:-:S04]  /*0b00*/  IADD3 R37, P6, PT, R13, R22, RZ ;  /* 0x000000160d257210 */ /* 0x000fc80007fde0ff */
[----:B------:R-:W-:Y:S02]  /*0b10*/  LEA.HI.X.SX32 R36, R22, R9, 0x1, P6 ;  /* 0x0000000916247211 */ /* 0x000fe400030f0eff */
[----:B-1----:R-:W-:Y:S02]  /*0b20*/  IADD3 R20, P6, PT, R17, R37, RZ ;  /* 0x0000002511147210 */ /* 0x002fe40007fde0ff */
[----:B------:R-:W-:-:S03]  /*0b30*/  VIMNMX R21, PT, PT, R15, R28, !PT ;  /* 0x0000001c0f157248 */ /* 0x000fc60007fe0100 */
[----:B------:R-:W-:Y:S01]  /*0b40*/  IMAD.X R23, R23, 0x1, R36, P6 ;  /* 0x0000000117177824 */ /* 0x000fe200030e0624 */
[----:B------:R-:W-:-:S04]  /*0b50*/  LEA R22, P6, R20, UR4, 0x2 ;  /* 0x0000000414167c11 */ /* 0x000fc8000f8c10ff */
[----:B------:R-:W-:Y:S02]  /*0b60*/  LEA.HI.X R23, R20, UR5, R23, 0x2, P6 ;  /* 0x0000000514177c11 */ /* 0x000fe4000b0f1417 */
[-C--:B------:R-:W-:Y:S01]  /*0b70*/  ISETP.GE.OR P6, PT, R21, R12.reuse, !P0 ;  /* 0x0000000c1500720c */ /* 0x080fe200047c6670 */
[----:B------:R-:W-:Y:S01]  /*0b80*/  IMAD R20, R24, R12, RZ ;  /* 0x0000000c18147224 */ /* 0x000fe200078e02ff */
[----:B0-----:R-:W-:-:S04]  /*0b90*/  P2R R7, PR, RZ, 0x2 ;  /* 0x00000002ff077803 */ /* 0x001fc80000000000 */
[----:B------:R-:W-:-:S07]  /*0ba0*/  SHF.R.S32.HI R21, RZ, 0x1f, R20 ;  /* 0x0000001fff157819 */ /* 0x000fce0000011414 */
[----:B------:R-:W-:-:S04]  /*0bb0*/  @!P6 IADD3 R20, P1, P0, R2, R20, R13 ;  /* 0x000000140214e210 */ /* 0x000fc8000783e00d */
[----:B------:R-:W-:Y:S02]  /*0bc0*/  @!P6 IADD3.X R9, PT, PT, RZ, R21, R9, P1, P0 ;  /* 0x00000015ff09e210 */ /* 0x000fe40000fe0409 */
[----:B------:R-:W-:-:S13]  /*0bd0*/  ISETP.NE.AND P0, PT, R8, RZ, PT ;  /* 0x000000ff0800720c */ /* 0x000fda0003f05270 */
[----:B------:R-:W-:Y:S01]  /*0be0*/  @P0 STS [R0+0x14], RZ ;  /* 0x000014ff00000388 */ /* 0x000fe20000000800 */
[----:B------:R-:W-:Y:S02]  /*0bf0*/  ISETP.NE.AND P0, PT, R34, RZ, PT ;  /* 0x000000ff2200720c */ /* 0x000fe40003f05270 */
[----:B------:R-:W-:-:S11]  /*0c00*/  ISETP.NE.AND P1, PT, R7, RZ, PT ;  /* 0x000000ff0700720c */ /* 0x000fd60003f25270 */
[----:B------:R-:W-:Y:S01]  /*0c10*/  @P0 STS [R0+0x58], RZ ;  /* 0x000058ff00000388 */ /* 0x000fe20000000800 */
[----:B------:R-:W-:Y:S02]  /*0c20*/  ISETP.NE.AND P0, PT, R33, RZ, PT ;  /* 0x000000ff2100720c */ /* 0x000fe40003f05270 */
[----:B------:R-:W-:Y:S01]  /*0c30*/  VIMNMX R7, PT, PT, R5, R28, !PT ;  /* 0x0000001c05077248 */ /* 0x000fe20007fe0100 */
[----:B------:R-:W-:Y:S01]  /*0c40*/  @P1 STS [R0+0x10], RZ ;  /* 0x000010ff00001388 */ /* 0x000fe20000000800 */
[----:B------:R-:W-:-:S03]  /*0c50*/  ISETP.NE.AND P1, PT, R35, RZ, PT ;  /* 0x000000ff2300720c */ /* 0x000fc60003f25270 */
[----:B------:R-:W-:Y:S01]  /*0c60*/  @P2 STS [R0+0x4], RZ ;  /* 0x000004ff00002388 */ /* 0x000fe20000000800 */
[----:B------:R-:W-:-:S05]  /*0c70*/  ISETP.NE.AND P2, PT, R31, RZ, PT ;  /* 0x000000ff1f00720c */ /* 0x000fca0003f45270 */
[----:B------:R-:W-:Y:S01]  /*0c80*/  @P0 STS [R0+0x8], RZ ;  /* 0x000008ff00000388 */ /* 0x000fe20000000800 */
[----:B------:R-:W-:-:S04]  /*0c90*/  ISETP.GE.AND P0, PT, R30, RZ, PT ;  /* 0x000000ff1e00720c */ /* 0x000fc80003f06270 */
[----:B------:R-:W-:Y:S01]  /*0ca0*/  ISETP.GE.OR P0, PT, R7, R12, !P0 ;  /* 0x0000000c0700720c */ /* 0x000fe20004706670 */
[----:B------:R-:W-:Y:S01]  /*0cb0*/  @P1 STS [R0+0x5c], RZ ;  /* 0x00005cff00001388 */ /* 0x000fe20000000800 */
[----:B------:R-:W-:-:S03]  /*0cc0*/  ISETP.NE.AND P1, PT, R32, RZ, PT ;  /* 0x000000ff2000720c */ /* 0x000fc60003f25270 */
[----:B------:R-:W-:Y:S01]  /*0cd0*/  @P2 STS [R0+0xc], RZ ;  /* 0x00000cff00002388 */ /* 0x000fe20000000800 */
[----:B------:R-:W-:-:S07]  /*0ce0*/  ISETP.NE.AND P2, PT, R29, RZ, PT ;  /* 0x000000ff1d00720c */ /* 0x000fce0003f45270 */
[----:B------:R0:W3:Y:S04]  /*0cf0*/  @!P0 LDG.E R29, desc[UR6][R18.64+0x4] ;  /* 0x00000406121d8981 */ /* 0x0000e8000c1e1900 */
[----:B------:R-:W4:Y:S01]  /*0d00*/  @!P1 LDG.E R21, desc[UR6][R22.64+-0x4] ;  /* 0xfffffc0616159981 */ /* 0x000f22000c1e1900 */
[----:B------:R-:W-:Y:S02]  /*0d10*/  VIMNMX R8, PT, PT, R6, R27, !PT ;  /* 0x0000001b06087248 */ /* 0x000fe40007fe0100 */
[----:B------:R-:W-:Y:S02]  /*0d20*/  VIMNMX3 R6, R27, R6, R25, PT ;  /* 0x000000061b06720f */ /* 0x000fe40003800119 */
[----:B------:R-:W-:Y:S02]  /*0d30*/  VIMNMX R25, PT, PT, R25, R8, !PT ;  /* 0x0000000819197248 */ /* 0x000fe40007fe0100 */
[----:B0-----:R-:W-:Y:S01]  /*0d40*/  VIMNMX.U32 R19, PT, PT, R15, R10, !PT ;  /* 0x0000000a0f137248 */ /* 0x001fe20007fe0000 */
[----:B---3--:R0:W-:Y:S04]  /*0d50*/  @!P0 STS [R0+0x50], R29 ;  /* 0x0000501d00008388 */ /* 0x0081e80000000800 */
[----:B------:R-:W-:Y:S01]  /*0d60*/  @P0 STS [R0+0x50], RZ ;  /* 0x000050ff00000388 */ /* 0x000fe20000000800 */
[----:B------:R-:W-:-:S04]  /*0d70*/  ISETP.GE.AND P0, PT, R25, R12, PT ;  /* 0x0000000c1900720c */ /* 0x000fc80003f06270 */
[----:B------:R-:W-:Y:S01]  /*0d80*/  ISETP.LT.OR P0, PT, R6, RZ, P0 ;  /* 0x000000ff0600720c */ /* 0x000fe20000701670 */
[----:B----4-:R1:W-:Y:S04]  /*0d90*/  @!P1 STS [R0+0x18], R21 ;  /* 0x0000181500009388 */ /* 0x0103e80000000800 */
[----:B------:R-:W-:Y:S01]  /*0da0*/  @P1 STS [R0+0x18], RZ ;  /* 0x000018ff00001388 */ /* 0x000fe20000000800 */
[----:B------:R-:W-:-:S05]  /*0db0*/  IADD3 R7, P1, PT, R2, R37, RZ ;  /* 0x0000002502077210 */ /* 0x000fca0007f3e0ff */
[----:B------:R-:W-:Y:S01]  /*0dc0*/  IMAD.X R18, RZ, RZ, R36, P1 ;  /* 0x000000ffff127224 */ /* 0x000fe200008e0624 */
[C---:B------:R-:W-:Y:S01]  /*0dd0*/  LEA R6, P1, R7.reuse, UR4, 0x2 ;  /* 0x0000000407067c11 */ /* 0x040fe2000f8210ff */
[----:B------:R-:W3:Y:S03]  /*0de0*/  @!P0 LDG.E R23, desc[UR6][R22.64+0x4] ;  /* 0x0000040616178981 */ /* 0x000ee6000c1e1900 */
[----:B------:R-:W-:Y:S02]  /*0df0*/  LEA.HI.X R7, R7, UR5, R18, 0x2, P1 ;  /* 0x0000000507077c11 */ /* 0x000fe400088f1412 */
[----:B------:R-:W-:-:S04]  /*0e00*/  ISETP.GE.AND P1, PT, R19, R12, PT ;  /* 0x0000000c1300720c */ /* 0x000fc80003f26270 */
[----:B------:R-:W-:-:S13]  /*0e10*/  ISETP.LT.OR P1, PT, R13, 0x1, P1 ;  /* 0x000000010d00780c */ /* 0x000fda0000f21670 */
[----:B0-----:R-:W4:Y:S01]  /*0e20*/  @!P1 LDG.E R29, desc[UR6][R6.64+-0x4] ;  /* 0xfffffc06061d9981 */ /* 0x001f22000c1e1900 */
[----:B------:R-:W-:-:S03]  /*0e30*/  VIMNMX R19, PT, PT, R15, R26, !PT ;  /* 0x0000001a0f137248 */ /* 0x000fc60007fe0100 */
[----:B------:R-:W-:Y:S01]  /*0e40*/  @P2 STS [R0+0x54], RZ ;  /* 0x000054ff00002388 */ /* 0x000fe20000000800 */
[----:B------:R-:W-:Y:S02]  /*0e50*/  ISETP.GE.AND P2, PT, R14, RZ, PT ;  /* 0x000000ff0e00720c */ /* 0x000fe40003f46270 */
[----:B-1----:R-:W-:Y:S01]  /*0e60*/  VIMNMX R21, PT, PT, R5, R26, !PT ;  /* 0x0000001a05157248 */ /* 0x002fe20007fe0100 */
[-C--:B------:R-:W-:Y:S01]  /*0e70*/  IMAD R14, R24, R12.reuse, R13 ;  /* 0x0000000c180e7224 */ /* 0x080fe200078e020d */
[----:B---3--:R0:W-:Y:S04]  /*0e80*/  @!P0 STS [R0+0x60], R23 ;  /* 0x0000601700008388 */ /* 0x0081e80000000800 */
[----:B------:R-:W-:Y:S01]  /*0e90*/  @P0 STS [R0+0x60], RZ ;  /* 0x000060ff00000388 */ /* 0x000fe20000000800 */
[----:B------:R-:W-:-:S02]  /*0ea0*/  ISETP.GE.OR P0, PT, R19, R12, !P2 ;  /* 0x0000000c1300720c */ /* 0x000fc40005706670 */
[----:B------:R-:W-:Y:S02]  /*0eb0*/  ISETP.GE.OR P2, PT, R21, R12, !P2 ;  /* 0x0000000c1500720c */ /* 0x000fe40005746670 */
[----:B------:R-:W-:-:S09]  /*0ec0*/  VIMNMX.U32 R21, PT, PT, R15, R8, !PT ;  /* 0x000000080f157248 */ /* 0x000fd20007fe0000 */
[----:B------:R-:W1:Y:S01]  /*0ed0*/  @!P0 LDC.64 R18, c[0x0][0x380] ;  /* 0x0000e000ff128b82 */ /* 0x000e620000000a00 */
[----:B----4-:R3:W-:Y:S07]  /*0ee0*/  @!P1 STS [R0+0x1c], R29 ;  /* 0x00001c1d00009388 */ /* 0x0107ee0000000800 */
[----:B0-----:R-:W0:Y:S01]  /*0ef0*/  @!P2 LDC.64 R22, c[0x0][0x380] ;  /* 0x0000e000ff16ab82 */ /* 0x001e220000000a00 */
[----:B------:R-:W-:Y:S01]  /*0f00*/  @P1 STS [R0+0x1c], RZ ;  /* 0x00001cff00001388 */ /* 0x000fe20000000800 */
[----:B------:R-:W-:-:S04]  /*0f10*/  ISETP.GE.AND P1, PT, R21, R12, PT ;  /* 0x0000000c1500720c */ /* 0x000fc80003f26270 */
[----:B------:R-:W-:Y:S01]  /*0f20*/  ISETP.LT.OR P1, PT, R13, -0x1, P1 ;  /* 0xffffffff0d00780c */ /* 0x000fe20000f21670 */
[--C-:B------:R-:W-:Y:S02]  /*0f30*/  @!P0 IMAD.IADD R25, R2, 0x1, R14.reuse ;  /* 0x0000000102198824 */ /* 0x100fe400078e020e */
[----:B------:R-:W-:Y:S02]  /*0f40*/  @!P2 IMAD.IADD R21, R11, 0x1, R14 ;  /* 0x000000010b15a824 */ /* 0x000fe400078e020e */
[----:B-1----:R-:W-:Y:S02]  /*0f50*/  @!P0 IMAD.WIDE R24, R25, 0x4, R18 ;  /* 0x0000000419188825 */ /* 0x002fe400078e0212 */
[----:B------:R-:W1:Y:S06]  /*0f60*/  @!P4 LDC.64 R18, c[0x0][0x380] ;  /* 0x0000e000ff12cb82 */ /* 0x000e6c0000000a00 */
[----:B------:R4:W5:Y:S04]  /*0f70*/  @!P1 LDG.E R27, desc[UR6][R6.64+0x4] ;  /* 0x00000406061b9981 */ /* 0x000968000c1e1900 */
[----:B------:R-:W2:Y:S01]  /*0f80*/  @!P0 LDG.E R25, desc[UR6][R24.64] ;  /* 0x0000000618198981 */ /* 0x000ea2000c1e1900 */
[----:B0-----:R-:W-:Y:S01]  /*0f90*/  @!P2 IMAD.WIDE R22, R21, 0x4, R22 ;  /* 0x000000041516a825 */ /* 0x001fe200078e0216 */
[----:B----4-:R-:W0:Y:S04]  /*0fa0*/  @!P5 LDC.64 R6, c[0x0][0x380] ;  /* 0x0000e000ff06db82 */ /* 0x010e280000000a00 */
[----:B------:R4:W2:Y:S01]  /*0fb0*/  @!P2 LDG.E R31, desc[UR6][R22.64] ;  /* 0x00000006161fa981 */ /* 0x0008a2000c1e1900 */
[----:B------:R-:W-:-:S04]  /*0fc0*/  IMAD.IADD R21, R14, 0x1, R12 ;  /* 0x000000010e157824 */ /* 0x000fc800078e020c */
[----:B---3--:R-:W-:Y:S01]  /*0fd0*/  @!P4 IMAD.IADD R29, R17, 0x1, R21 ;  /* 0x00000001111dc824 */ /* 0x008fe200078e0215 */
[----:B----4-:R-:W3:Y:S03]  /*0fe0*/  @!P3 LDC.64 R22, c[0x0][0x380] ;  /* 0x0000e000ff16bb82 */ /* 0x010ee60000000a00 */
[----:B-1----:R-:W-:Y:S01]  /*0ff0*/  @!P4 IMAD.WIDE R18, R29, 0x4, R18 ;  /* 0x000000041d12c825 */ /* 0x002fe200078e0212 */
[----:B------:R-:W-:-:S04]  /*1000*/  @!P5 IADD3 R29, PT, PT, R17, R12, R21 ;  /* 0x0000000c111dd210 */ /* 0x000fc80007ffe015 */
[----:B------:R-:W4:Y:S01]  /*1010*/  @!P4 LDG.E R33, desc[UR6][R18.64] ;  /* 0x000000061221c981 */ /* 0x000f22000c1e1900 */
[----:B0-----:R-:W-:-:S05]  /*1020*/  @!P5 IMAD.WIDE R6, R29, 0x4, R6 ;  /* 0x000000041d06d825 */ /* 0x001fca00078e0206 */
[----:B------:R0:W4:Y:S01]  /*1030*/  @!P5 LDG.E R35, desc[UR6][R6.64] ;  /* 0x000000060623d981 */ /* 0x000122000c1e1900 */
[----:B------:R-:W-:Y:S01]  /*1040*/  VIMNMX.U32 R29, PT, PT, R5, R4, !PT ;  /* 0x00000004051d7248 */ /* 0x000fe20007fe0000 */
[----:B------:R-:W-:-:S04]  /*1050*/  @!P3 IMAD.IADD R17, R17, 0x1, R14 ;  /* 0x000000011111b824 */ /* 0x000fc800078e020e */
[----:B---3--:R-:W-:Y:S01]  /*1060*/  @!P3 IMAD.WIDE R22, R17, 0x4, R22 ;  /* 0x000000041116b825 */ /* 0x008fe200078e0216 */
[C---:B------:R-:W-:Y:S02]  /*1070*/  VIMNMX.U32 R17, PT, PT, R15.reuse, R4, !PT ;  /* 0x000000040f117248 */ /* 0x040fe40007fe0000 */
[-C--:B------:R-:W-:Y:S02]  /*1080*/  VIMNMX.U32 R15, PT, PT, R15, R16.reuse, !PT ;  /* 0x000000100f0f7248 */ /* 0x080fe40007fe0000 */
[----:B0-----:R-:W-:Y:S01]  /*1090*/  VIMNMX.U32 R7, PT, PT, R5, R16, !PT ;  /* 0x0000001005077248 */ /* 0x001fe20007fe0000 */
[----:B-----5:R-:W-:Y:S04]  /*10a0*/  @!P1 STS [R0+0x64], R27 ;  /* 0x0000641b00009388 */ /* 0x020fe80000000800 */
[----:B------:R-:W-:Y:S01]  /*10b0*/  @P1 STS [R0+0x64], RZ ;  /* 0x000064ff00001388 */ /* 0x000fe20000000800 */
[----:B------:R-:W-:Y:S01]  /*10c0*/  ISETP.GE.AND P1, PT, R29, R12, PT ;  /* 0x0000000c1d00720c */ /* 0x000fe20003f26270 */
[----:B------:R-:W-:-:S02]  /*10d0*/  IMAD.MOV.U32 R29, RZ, RZ, RZ ;  /* 0x000000ffff1d7224 */ /* 0x000fc400078e00ff */
[----:B--2---:R0:W-:Y:S04]  /*10e0*/  @!P0 STS [R0+0x28], R25 ;  /* 0x0000281900008388 */ /* 0x0041e80000000800 */
[----:B------:R-:W-:Y:S04]  /*10f0*/  @!P2 STS [R0+0x2c], R31 ;  /* 0x00002c1f0000a388 */ /* 0x000fe80000000800 */
[----:B------:R1:W2:Y:S01]  /*1100*/  @!P3 LDG.E R29, desc[UR6][R22.64] ;  /* 0x00000006161db981 */ /* 0x0002a2000c1e1900 */
[----:B------:R-:W-:-:S03]  /*1110*/  ISETP.GE.AND P3, PT, R15, R12, PT ;  /* 0x0000000c0f00720c */ /* 0x000fc60003f66270 */
[----:B------:R-:W-:Y:S01]  /*1120*/  @P0 STS [R0+0x28], RZ ;  /* 0x000028ff00000388 */ /* 0x000fe20000000800 */
[----:B------:R-:W-:-:S03]  /*1130*/  ISETP.GE.AND P0, PT, R7, R12, PT ;  /* 0x0000000c0700720c */ /* 0x000fc60003f06270 */
[----:B------:R-:W-:Y:S01]  /*1140*/  @P2 STS [R0+0x2c], RZ ;  /* 0x00002cff00002388 */ /* 0x000fe20000000800 */
[----:B------:R-:W-:Y:S02]  /*1150*/  ISETP.GE.AND P2, PT, R17, R12, PT ;  /* 0x0000000c1100720c */ /* 0x000fe40003f46270 */
[C---:B------:R-:W-:Y:S02]  /*1160*/  ISETP.LT.OR P1, PT, R13.reuse, RZ, P1 ;  /* 0x000000ff0d00720c */ /* 0x040fe40000f21670 */
[C---:B------:R-:W-:Y:S02]  /*1170*/  ISETP.LT.OR P3, PT, R13.reuse, RZ, P3 ;  /* 0x000000ff0d00720c */ /* 0x040fe40001f61670 */
[C---:B------:R-:W-:Y:S02]  /*1180*/  ISETP.LT.OR P0, PT, R13.reuse, RZ, P0 ;  /* 0x000000ff0d00720c */ /* 0x040fe40000701670 */
[----:B------:R-:W-:Y:S01]  /*1190*/  ISETP.LT.OR P2, PT, R13, RZ, P2 ;  /* 0x000000ff0d00720c */ /* 0x000fe20001741670 */
[----:B----4-:R-:W-:Y:S04]  /*11a0*/  @!P4 STS [R0+0x30], R33 ;  /* 0x000030210000c388 */ /* 0x010fe80000000800 */
[----:B------:R-:W-:Y:S02]  /*11b0*/  @P4 STS [R0+0x30], RZ ;  /* 0x000030ff00004388 */ /* 0x000fe40000000800 */
[----:B------:R-:W3:Y:S01]  /*11c0*/  @!P1 LDC.64 R6, c[0x0][0x380] ;  /* 0x0000e000ff069b82 */ /* 0x000ee20000000a00 */
[----:B------:R-:W-:Y:S01]  /*11d0*/  IADD3 R37, P4, PT, R11, R37, RZ ;  /* 0x000000250b257210 */ /* 0x000fe20007f9e0ff */
[----:B------:R-:W-:Y:S06]  /*11e0*/  @!P5 STS [R0+0x3c], R35 ;  /* 0x00003c230000d388 */ /* 0x000fec0000000800 */
[----:B------:R-:W4:Y:S01]  /*11f0*/  @!P3 LDC.64 R14, c[0x0][0x380] ;  /* 0x0000e000ff0ebb82 */ /* 0x000f220000000a00 */
[----:B------:R-:W-:-:S07]  /*1200*/  IMAD.X R36, RZ, RZ, R36, P4 ;  /* 0x000000ffff247224 */ /* 0x000fce00020e0624 */
[----:B------:R-:W5:Y:S01]  /*1210*/  @!P0 LDC.64 R16, c[0x0][0x380] ;  /* 0x0000e000ff108b82 */ /* 0x000f620000000a00 */
[----:B------:R-:W-:Y:S07]  /*1220*/  @P5 STS [R0+0x3c], RZ ;  /* 0x00003cff00005388 */ /* 0x000fee0000000800 */
[----:B------:R-:W5:Y:S01]  /*1230*/  @!P2 LDC.64 R18, c[0x0][0x380] ;  /* 0x0000e000ff12ab82 */ /* 0x000f620000000a00 */
[----:B0-----:R-:W-:Y:S02]  /*1240*/  VIMNMX.U32 R25, PT, PT, R5, R8, !PT ;  /* 0x0000000805197248 */ /* 0x001fe40007fe0000 */
[----:B------:R-:W-:-:S02]  /*1250*/  LEA R4, P5, R37, UR4, 0x2 ;  /* 0x0000000425047c11 */ /* 0x000fc4000f8a10ff */
[C---:B------:R-:W-:Y:S02]  /*1260*/  @!P6 LEA R8, P4, R20.reuse, UR4, 0x2 ;  /* 0x000000041408ec11 */ /* 0x040fe4000f8810ff */
[----:B-1----:R-:W-:Y:S02]  /*1270*/  VIMNMX.U32 R23, PT, PT, R5, R10, !PT ;  /* 0x0000000a05177248 */ /* 0x002fe40007fe0000 */
[----:B------:R-:W-:Y:S02]  /*1280*/  LEA.HI.X R5, R37, UR5, R36, 0x2, P5 ;  /* 0x0000000525057c11 */ /* 0x000fe4000a8f1424 */
[----:B------:R-:W-:Y:S02]  /*1290*/  @!P6 LEA.HI.X R9, R20, UR5, R9, 0x2, P4 ;  /* 0x000000051409ec11 */ /* 0x000fe4000a0f1409 */
[-C--:B------:R-:W-:Y:S02]  /*12a0*/  ISETP.GE.AND P5, PT, R23, R12.reuse, PT ;  /* 0x0000000c1700720c */ /* 0x080fe40003fa6270 */
[----:B------:R-:W-:-:S02]  /*12b0*/  ISETP.GE.AND P4, PT, R25, R12, PT ;  /* 0x0000000c1900720c */ /* 0x000fc40003f86270 */
[C---:B------:R-:W-:Y:S01]  /*12c0*/  ISETP.LT.OR P5, PT, R13.reuse, 0x1, P5 ;  /* 0x000000010d00780c */ /* 0x040fe20002fa1670 */
[----:B------:R-:W2:Y:S01]  /*12d0*/  @!P6 LDG.E R9, desc[UR6][R8.64+0x4] ;  /* 0x000004060809e981 */ /* 0x000ea2000c1e1900 */
[----:B------:R-:W-:Y:S01]  /*12e0*/  ISETP.LT.OR P4, PT, R13, -0x1, P4 ;  /* 0xffffffff0d00780c */ /* 0x000fe20002781670 */
[C-C-:B------:R-:W-:Y:S01]  /*12f0*/  @!P1 IMAD.IADD R13, R11.reuse, 0x1, R21.reuse ;  /* 0x000000010b0d9824 */ /* 0x140fe200078e0215 */
[CCC-:B------:R-:W-:Y:S02]  /*1300*/  @!P3 IADD3 R23, PT, PT, R2.reuse, R12.reuse, R21.reuse ;  /* 0x0000000c0217b210 */ /* 0x1c0fe40007ffe015 */
[--C-:B------:R-:W-:Y:S01]  /*1310*/  @!P0 IADD3 R25, PT, PT, R11, R12, R21.reuse ;  /* 0x0000000c0b198210 */ /* 0x100fe20007ffe015 */
[----:B------:R-:W-:Y:S02]  /*1320*/  @!P2 IMAD.IADD R11, R2, 0x1, R21 ;  /* 0x00000001020ba824 */ /* 0x000fe400078e0215 */
[----:B---3--:R-:W-:-:S04]  /*1330*/  @!P1 IMAD.WIDE R6, R13, 0x4, R6 ;  /* 0x000000040d069825 */ /* 0x008fc800078e0206 */
[----:B----4-:R-:W-:Y:S02]  /*1340*/  @!P3 IMAD.WIDE R14, R23, 0x4, R14 ;  /* 0x00000004170eb825 */ /* 0x010fe400078e020e */
[----:B------:R-:W3:Y:S02]  /*1350*/  @!P1 LDG.E R7, desc[UR6][R6.64] ;  /* 0x0000000606079981 */ /* 0x000ee4000c1e1900 */
[----:B-----5:R-:W-:Y:S02]  /*1360*/  @!P0 IMAD.WIDE R16, R25, 0x4, R16 ;  /* 0x0000000419108825 */ /* 0x020fe400078e0210 */
[----:B------:R-:W4:Y:S02]  /*1370*/  @!P3 LDG.E R15, desc[UR6][R14.64] ;  /* 0x000000060e0fb981 */ /* 0x000f24000c1e1900 */
[----:B------:R-:W-:Y:S02]  /*1380*/  @!P2 IMAD.WIDE R18, R11, 0x4, R18 ;  /* 0x000000040b12a825 */ /* 0x000fe400078e0212 */
[----:B------:R-:W5:Y:S04]  /*1390*/  @!P0 LDG.E R17, desc[UR6][R16.64] ;  /* 0x0000000610118981 */ /* 0x000f68000c1e1900 */
[----:B------:R-:W5:Y:S04]  /*13a0*/  @!P2 LDG.E R19, desc[UR6][R18.64] ;  /* 0x000000061213a981 */ /* 0x000f68000c1e1900 */
[----:B------:R-:W5:Y:S04]  /*13b0*/  @!P5 LDG.E R11, desc[UR6][R4.64+-0x4] ;  /* 0xfffffc06040bd981 */ /* 0x000f68000c1e1900 */
[----:B------:R-:W5:Y:S01]  /*13c0*/  @!P4 LDG.E R13, desc[UR6][R4.64+0x4] ;  /* 0x00000406040dc981 */ /* 0x000f62000c1e1900 */
[----:B------:R-:W0:Y:S01]  /*13d0*/  S2UR UR5, SR_CgaCtaId ;  /* 0x00000000000579c3 */ /* 0x000e220000008800 */
[----:B------:R-:W1:Y:S02]  /*13e0*/  S2R R10, SR_TID.X ;  /* 0x00000000000a7919 */ /* 0x000e640000002100 */
[----:B------:R1:W-:Y:S01]  /*13f0*/  STS [R0+0x48], R3 ;  /* 0x0000480300007388 */ /* 0x0003e20000000800 */
[----:B------:R-:W-:-:S02]  /*1400*/  UMOV UR4, 0x400 ;  /* 0x0000040000047882 */ /* 0x000fc40000000000 */
[----:B------:R-:W-:-:S04]  /*1410*/  UIADD3 UR4, UPT, UPT, UR4, 0x4c8, URZ ;  /* 0x000004c804047890 */ /* 0x000fc8000fffe0ff */
[----:B0-----:R-:W-:-:S06]  /*1420*/  ULEA UR4, UR5, UR4, 0x18 ;  /* 0x0000000405047291 */ /* 0x001fcc000f8ec0ff */
[----:B-1----:R-:W-:Y:S01]  /*1430*/  LEA R3, R10, UR4, 0x2 ;  /* 0x000000040a037c11 */ /* 0x002fe2000f8e10ff */
[----:B--2---:R-:W-:Y:S04]  /*1440*/  STS [R0+0x24], R29 ;  /* 0x0000241d00007388 */ /* 0x004fe80000000800 */
[----:B------:R-:W-:Y:S04]  /*1450*/  @!P6 STS [R0+0x4c], R9 ;  /* 0x00004c090000e388 */ /* 0x000fe80000000800 */
[----:B------:R-:W-:Y:S04]  /*1460*/  @P6 STS [R0+0x4c], RZ ;  /* 0x00004cff00006388 */ /* 0x000fe80000000800 */
[----:B---3--:R-:W-:Y:S04]  /*1470*/  @!P1 STS [R0+0x38], R7 ;  /* 0x0000380700009388 */ /* 0x008fe80000000800 */
[----:B----4-:R-:W-:Y:S04]  /*1480*/  @!P3 STS [R0+0x40], R15 ;  /* 0x0000400f0000b388 */ /* 0x010fe80000000800 */
[----:B-----5:R-:W-:Y:S04]  /*1490*/  @!P0 STS [R0+0x44], R17 ;  /* 0x0000441100008388 */ /* 0x020fe80000000800 */
[----:B------:R-:W-:Y:S04]  /*14a0*/  @!P2 STS [R0+0x34], R19 ;  /* 0x000034130000a388 */ /* 0x000fe80000000800 */
[----:B------:R-:W-:Y:S04]  /*14b0*/  @!P5 STS [R0+0x20], R11 ;  /* 0x0000200b0000d388 */ /* 0x000fe80000000800 */
[----:B------:R-:W-:Y:S04]  /*14c0*/  @!P4 STS [R0+0x68], R13 ;  /* 0x0000680d0000c388 */ /* 0x000fe80000000800 */
[----:B------:R-:W-:Y:S04]  /*14d0*/  @P2 STS [R0+0x34], RZ ;  /* 0x000034ff00002388 */ /* 0x000fe80000000800 */
[----:B------:R-:W-:Y:S04]  /*14e0*/  @P1 STS [R0+0x38], RZ ;  /* 0x000038ff00001388 */ /* 0x000fe80000000800 */
[----:B------:R-:W-:Y:S04]  /*14f0*/  @P3 STS [R0+0x40], RZ ;  /* 0x000040ff00003388 */ /* 0x000fe80000000800 */
[----:B------:R-:W-:Y:S04]  /*1500*/  @P0 STS [R0+0x44], RZ ;  /* 0x000044ff00000388 */ /* 0x000fe80000000800 */
[----:B------:R-:W-:Y:S04]  /*1510*/  @P5 STS [R0+0x20], RZ ;  /* 0x000020ff00005388 */ /* 0x000fe80000000800 */
[----:B------:R-:W-:Y:S01]  /*1520*/  @P4 STS [R0+0x68], RZ ;  /* 0x000068ff00004388 */ /* 0x000fe20000000800 */
[----:B------:R-:W-:Y:S06]  /*1530*/  BAR.SYNC.DEFER_BLOCKING 0x0 ;  /* 0x0000000000007b1d */ /* 0x000fec0000010000 */
[----:B------:R-:W-:Y:S04]  /*1540*/  LDS R10, [R0] ;  /* 0x00000000000a7984 */ /* 0x000fe80000000800 */
[----:B------:R-:W-:Y:S04]  /*1550*/  LDS R14, [R0+0x4] ;  /* 0x00000400000e7984 */ /* 0x000fe80000000800 */
[----:B------:R-:W0:Y:S04]  /*1560*/  LDS R9, [R3] ;  /* 0x0000000003097984 */ /* 0x000e280000000800 */
[----:B------:R-:W-:Y:S04]  /*1570*/  LDS R15, [R0+0x8] ;  /* 0x00000800000f7984 */ /* 0x000fe80000000800 */
[----:B------:R-:W1:Y:S04]  /*1580*/  LDS R16, [R0+0xc] ;  /* 0x00000c0000107984 */ /* 0x000e680000000800 */
[----:B------:R-:W-:Y:S04]  /*1590*/  LDS R17, [R0+0x10] ;  /* 0x0000100000117984 */ /* 0x000fe80000000800 */
[----:B------:R-:W2:Y:S04]  /*15a0*/  LDS R18, [R0+0x14] ;  /* 0x0000140000127984 */ /* 0x000ea80000000800 */
[----:B------:R-:W-:Y:S04]  /*15b0*/  LDS R19, [R0+0x18] ;  /* 0x0000180000137984 */ /* 0x000fe80000000800 */
[----:B------:R-:W3:Y:S04]  /*15c0*/  LDS R20, [R0+0x1c] ;  /* 0x00001c0000147984 */ /* 0x000ee80000000800 */
[----:B------:R-:W-:Y:S04]  /*15d0*/  LDS R23, [R0+0x20] ;  /* 0x0000200000177984 */ /* 0x000fe80000000800 */
[----:B------:R-:W4:Y:S04]  /*15e0*/  LDS R22, [R0+0x24] ;  /* 0x0000240000167984 */ /* 0x000f280000000800 */
[----:B------:R-:W-:Y:S04]  /*15f0*/  LDS R25, [R0+0x28] ;  /* 0x0000280000197984 */ /* 0x000fe80000000800 */
[----:B------:R-:W5:Y:S04]  /*1600*/  LDS R24, [R0+0x2c] ;  /* 0x00002c0000187984 */ /* 0x000f680000000800 */
[----:B------:R-:W-:Y:S04]  /*1610*/  LDS R13, [R0+0x30] ;  /* 0x00003000000d7984 */ /* 0x000fe80000000800 */
[----:B------:R-:W5:Y:S04]  /*1620*/  LDS R4, [R0+0x34] ;  /* 0x0000340000047984 */ /* 0x000f680000000800 */
[----:B------:R-:W-:Y:S04]  /*1630*/  LDS R12, [R0+0x38] ;  /* 0x00003800000c7984 */ /* 0x000fe80000000800 */
[----:B------:R-:W5:Y:S04]  /*1640*/  LDS R11, [R0+0x3c] ;  /* 0x00003c00000b7984 */ /* 0x000f680000000800 */
[----:B------:R-:W-:Y:S04]  /*1650*/  LDS R8, [R0+0x40] ;  /* 0x0000400000087984 */ /* 0x000fe80000000800 */
[----:B------:R-:W5:Y:S01]  /*1660*/  LDS R7, [R0+0x44] ;  /* 0x0000440000077984 */ /* 0x000f620000000800 */
[----:B0-----:R-:W-:-:S03]  /*1670*/  IADD3 R14, PT, PT, R14, R9, R10 ;  /* 0x000000090e0e7210 */ /* 0x001fc60007ffe00a */
[----:B------:R-:W-:Y:S04]  /*1680*/  LDS R6, [R0+0x48] ;  /* 0x0000480000067984 */ /* 0x000fe80000000800 */
[----:B------:R-:W0:Y:S01]  /*1690*/  LDS R5, [R0+0x4c] ;  /* 0x00004c0000057984 */ /* 0x000e220000000800 */
[----:B-1----:R-:W-:-:S03]  /*16a0*/  IADD3 R14, PT, PT, R16, R14, R15 ;  /* 0x0000000e100e7210 */ /* 0x002fc60007ffe00f */
[----:B------:R-:W-:Y:S04]  /*16b0*/  LDS R10, [R0+0x50] ;  /* 0x00005000000a7984 */ /* 0x000fe80000000800 */
[----:B------:R-:W1:Y:S01]  /*16c0*/  LDS R9, [R0+0x54] ;  /* 0x0000540000097984 */ /* 0x000e620000000800 */
[----:B--2---:R-:W-:-:S03]  /*16d0*/  IADD3 R14, PT, PT, R18, R14, R17 ;  /* 0x0000000e120e7210 */ /* 0x004fc60007ffe011 */
[----:B------:R-:W-:Y:S04]  /*16e0*/  LDS R16, [R0+0x58] ;  /* 0x0000580000107984 */ /* 0x000fe80000000800 */
[----:B------:R-:W2:Y:S01]  /*16f0*/  LDS R15, [R0+0x5c] ;  /* 0x00005c00000f7984 */ /* 0x000ea20000000800 */
[----:B---3--:R-:W-:-:S03]  /*1700*/  IADD3 R14, PT, PT, R20, R14, R19 ;  /* 0x0000000e140e7210 */ /* 0x008fc60007ffe013 */
[----:B------:R-:W-:Y:S04]  /*1710*/  LDS R18, [R0+0x60] ;  /* 0x0000600000127984 */ /* 0x000fe80000000800 */
[----:B------:R-:W3:Y:S04]  /*1720*/  LDS R17, [R0+0x64] ;  /* 0x0000640000117984 */ /* 0x000ee80000000800 */
[----:B------:R-:W3:Y:S01]  /*1730*/  LDS R19, [R0+0x68] ;  /* 0x0000680000137984 */ /* 0x000ee20000000800 */
[----:B----4-:R-:W-:-:S04]  /*1740*/  IADD3 R14, PT, PT, R22, R14, R23 ;  /* 0x0000000e160e7210 */ /* 0x010fc80007ffe017 */
[----:B-----5:R-:W-:-:S04]  /*1750*/  IADD3 R14, PT, PT, R24, R14, R25 ;  /* 0x0000000e180e7210 */ /* 0x020fc80007ffe019 */
[----:B------:R-:W-:-:S04]  /*1760*/  IADD3 R13, PT, PT, R4, R14, R13 ;  /* 0x0000000e040d7210 */ /* 0x000fc80007ffe00d */
[----:B------:R-:W-:-:S04]  /*1770*/  IADD3 R11, PT, PT, R11, R13, R12 ;  /* 0x0000000d0b0b7210 */ /* 0x000fc80007ffe00c */
[----:B------:R-:W-:-:S04]  /*1780*/  IADD3 R7, PT, PT, R7, R11, R8 ;  /* 0x0000000b07077210 */ /* 0x000fc80007ffe008 */
[----:B0-----:R-:W-:-:S04]  /*1790*/  IADD3 R5, PT, PT, R5, R7, R6 ;  /* 0x0000000705057210 */ /* 0x001fc80007ffe006 */
[----:B-1----:R-:W-:-:S04]  /*17a0*/  IADD3 R5, PT, PT, R9, R5, R10 ;  /* 0x0000000509057210 */ /* 0x002fc80007ffe00a */
[----:B--2---:R-:W-:-:S04]  /*17b0*/  IADD3 R5, PT, PT, R15, R5, R16 ;  /* 0x000000050f057210 */ /* 0x004fc80007ffe010 */
[----:B---3--:R-:W-:-:S04]  /*17c0*/  IADD3 R5, PT, PT, R17, R5, R18 ;  /* 0x0000000511057210 */ /* 0x008fc80007ffe012 */
[----:B------:R-:W-:-:S05]  /*17d0*/  IADD3 R4, PT, PT, -R4, R5, R19 ;  /* 0x0000000504047210 */ /* 0x000fca0007ffe113 */
[----:B------:R-:W-:Y:S01]  /*17e0*/  STS [R3], R4 ;  /* 0x0000000403007388 */ /* 0x000fe20000000800 */
[----:B------:R-:W-:Y:S06]  /*17f0*/  BAR.SYNC.DEFER_BLOCKING 0x0 ;  /* 0x0000000000007b1d */ /* 0x000fec0000010000 */
[----:B------:R-:W0:Y:S01]  /*1800*/  LDS R5, [R3] ;  /* 0x0000000003057984 */ /* 0x000e220000000800 */
[----:B------:R-:W-:Y:S01]  /*1810*/  BSSY.RECONVERGENT B0, `(.L_x_0) ;  /* 0x000000a000007945 */ /* 0x000fe20003800200 */
[----:B0-----:R-:W-:-:S05]  /*1820*/  VIADD R6, R5, 0xfffffffa ;  /* 0xfffffffa05067836 */ /* 0x001fca0000000000 */
[----:B------:R-:W-:-:S13]  /*1830*/  ISETP.GT.U32.AND P0, PT, R6, -0x3, PT ;  /* 0xfffffffd0600780c */ /* 0x000fda0003f04070 */
[----:B------:R0:W-:Y:S01]  /*1840*/  @!P0 STS [R3], RZ ;  /* 0x000000ff03008388 */ /* 0x0001e20000000800 */
[----:B------:R-:W-:Y:S05]  /*1850*/  @!P0 BRA `(.L_x_1) ;  /* 0x0000000000148947 */ /* 0x000fea0003800000 */
[----:B------:R-:W-:-:S13]  /*1860*/  ISETP.NE.AND P0, PT, R5, 0x5, PT ;  /* 0x000000050500780c */ /* 0x000fda0003f05270 */
[----:B------:R-:W-:-:S05]  /*1870*/  @!P0 IMAD.MOV.U32 R4, RZ, RZ, 0x1 ;  /* 0x00000001ff048424 */ /* 0x000fca00078e00ff */
[----:B------:R-:W-:Y:S04]  /*1880*/  @!P0 STS [R3], R4 ;  /* 0x0000000403008388 */ /* 0x000fe80000000800 */
[----:B------:R-:W1:Y:S04]  /*1890*/  @P0 LDS R0, [R0+0x34] ;  /* 0x0000340000000984 */ /* 0x000e680000000800 */
[----:B-1----:R1:W-:Y:S02]  /*18a0*/  @P0 STS [R3], R0 ;  /* 0x0000000003000388 */ /* 0x0023e40000000800 */
.L_x_1:
[----:B------:R-:W-:Y:S05]  /*18b0*/  BSYNC.RECONVERGENT B0 ;  /* 0x0000000000007941 */ /* 0x000fea0003800200 */
.L_x_0:
[----:B------:R-:W-:Y:S01]  /*18c0*/  BAR.SYNC.DEFER_BLOCKING 0x0 ;  /* 0x0000000000007b1d */ /* 0x000fe20000010000 */
[----:B------:R-:W-:-:S07]  /*18d0*/  IMAD.IADD R21, R2, 0x1, R21 ;  /* 0x0000000102157824 */ /* 0x000fce00078e0215 */
[----:B------:R-:W2:Y:S01]  /*18e0*/  LDC.64 R4, c[0x0][0x388] ;  /* 0x0000e200ff047b82 */ /* 0x000ea20000000a00 */
[----:B01----:R-:W0:Y:S01]  /*18f0*/  LDS R3, [R3] ;  /* 0x0000000003037984 */ /* 0x003e220000000800 */
[----:B--2---:R-:W-:-:S05]  /*1900*/  IMAD.WIDE R4, R21, 0x4, R4 ;  /* 0x0000000415047825 */ /* 0x004fca00078e0204 */
[----:B0-----:R-:W-:Y:S01]  /*1910*/  STG.E desc[UR6][R4.64], R3 ;  /* 0x0000000304007986 */ /* 0x001fe2000c101906 */
[----:B------:R-:W-:Y:S05]  /*1920*/  EXIT ;  /* 0x000000000000794d */ /* 0x000fea0003800000 */
.L_x_2:
[----:B------:R-:W-:-:S00]  /*1930*/  BRA `(.L_x_2) ;  /* 0xfffffffc00fc7947 */ /* 0x000fc0000383ffff */
[----:B------:R-:W-:-:S00]  /*1940*/  NOP ;  /* 0x0000000000007918 */ /* 0x000fc00000000000 */
        /* <DEDUP_REMOVED lines=11> */
.L_x_3:


//--------------------- .nv.shared._Z12compute_cellPiS_i --------------------------
	.section	.nv.shared._Z12compute_cellPiS_i,"aw",@nobits
	.sectionflags	@""
	.align	4
.nv.shared._Z12compute_cellPiS_i:
	.zero		2376


//--------------------- .nv.shared.reserved.0     --------------------------
	.section	.nv.shared.reserved.0,"aw",@nobits
	.weak		__nv_reservedSMEM_offset_0_alias
	.size		__nv_reservedSMEM_offset_0_alias, 0, 64
	.other		__nv_reservedSMEM_offset_0_alias,@"STO_CUDA_RESERVED_SHARED STV_DEFAULT"
__nv_reservedSMEM_offset_0_alias:
	.zero		0
	.zero		64


//--------------------- .nv.constant0._Z12compute_cellPiS_i --------------------------
	.section	.nv.constant0._Z12compute_cellPiS_i,"a",@progbits
	.sectionflags	@""
	.align	4
.nv.constant0._Z12compute_cellPiS_i:
	.zero		916


//--------------------- SYMBOLS --------------------------

	.type		.nv.reservedSmem.offset0,@object
	.size		.nv.reservedSmem.offset0,0x4
	.type		.nv.reservedSmem.cap,@object
	.size		.nv.reservedSmem.cap,0x4
